//
// Generated by NVIDIA NVVM Compiler
//
// Compiler Build ID: CL-36424714
// Cuda compilation tools, release 13.0, V13.0.88
// Based on NVVM 20.0.0
//

.version 9.0
.target sm_100
.address_size 64

	// .globl	_Z24processMandelbrotElementPdS_S_S_S_S_S_S_S_S_S_S_S_S_S_Piidddiiddddd
.func  (.param .align 16 .b8 func_retval0[16]) __internal_trig_reduction_slowpathd
(
	.param .b64 __internal_trig_reduction_slowpathd_param_0
)
;
.global .align 8 .b8 __cudart_i2opi_d[144] = {8, 93, 141, 31, 177, 95, 251, 107, 234, 146, 82, 138, 247, 57, 7, 61, 123, 241, 229, 235, 199, 186, 39, 117, 45, 234, 95, 158, 102, 63, 70, 79, 183, 9, 203, 39, 207, 126, 54, 109, 31, 109, 10, 90, 139, 17, 47, 239, 15, 152, 5, 222, 255, 151, 248, 31, 59, 40, 249, 189, 139, 95, 132, 156, 244, 57, 83, 131, 57, 214, 145, 57, 65, 126, 95, 180, 38, 112, 156, 233, 132, 68, 187, 46, 245, 53, 130, 232, 62, 167, 41, 177, 28, 235, 29, 254, 28, 146, 209, 9, 234, 46, 73, 6, 224, 210, 77, 66, 58, 110, 36, 183, 97, 197, 187, 222, 171, 99, 81, 254, 65, 144, 67, 60, 153, 149, 98, 219, 192, 221, 52, 245, 209, 87, 39, 252, 41, 21, 68, 78, 110, 131, 249, 162};
.global .align 16 .b8 __cudart_sin_cos_coeffs[128] = {70, 210, 176, 44, 241, 229, 90, 190, 146, 227, 172, 105, 227, 29, 199, 62, 161, 98, 219, 25, 160, 1, 42, 191, 24, 8, 17, 17, 17, 17, 129, 63, 84, 85, 85, 85, 85, 85, 197, 191, 0, 0, 0, 0, 0, 0, 0, 0, 0, 0, 0, 0, 0, 0, 0, 0, 100, 129, 253, 32, 131, 255, 168, 189, 40, 133, 239, 193, 167, 238, 33, 62, 217, 230, 6, 142, 79, 126, 146, 190, 233, 188, 221, 25, 160, 1, 250, 62, 71, 93, 193, 22, 108, 193, 86, 191, 81, 85, 85, 85, 85, 85, 165, 63, 0, 0, 0, 0, 0, 0, 224, 191, 0, 0, 0, 0, 0, 0, 240, 63};

.visible .entry _Z24processMandelbrotElementPdS_S_S_S_S_S_S_S_S_S_S_S_S_S_Piidddiiddddd(
	.param .u64 .ptr .align 1 _Z24processMandelbrotElementPdS_S_S_S_S_S_S_S_S_S_S_S_S_S_Piidddiiddddd_param_0,
	.param .u64 .ptr .align 1 _Z24processMandelbrotElementPdS_S_S_S_S_S_S_S_S_S_S_S_S_S_Piidddiiddddd_param_1,
	.param .u64 .ptr .align 1 _Z24processMandelbrotElementPdS_S_S_S_S_S_S_S_S_S_S_S_S_S_Piidddiiddddd_param_2,
	.param .u64 .ptr .align 1 _Z24processMandelbrotElementPdS_S_S_S_S_S_S_S_S_S_S_S_S_S_Piidddiiddddd_param_3,
	.param .u64 .ptr .align 1 _Z24processMandelbrotElementPdS_S_S_S_S_S_S_S_S_S_S_S_S_S_Piidddiiddddd_param_4,
	.param .u64 .ptr .align 1 _Z24processMandelbrotElementPdS_S_S_S_S_S_S_S_S_S_S_S_S_S_Piidddiiddddd_param_5,
	.param .u64 .ptr .align 1 _Z24processMandelbrotElementPdS_S_S_S_S_S_S_S_S_S_S_S_S_S_Piidddiiddddd_param_6,
	.param .u64 .ptr .align 1 _Z24processMandelbrotElementPdS_S_S_S_S_S_S_S_S_S_S_S_S_S_Piidddiiddddd_param_7,
	.param .u64 .ptr .align 1 _Z24processMandelbrotElementPdS_S_S_S_S_S_S_S_S_S_S_S_S_S_Piidddiiddddd_param_8,
	.param .u64 .ptr .align 1 _Z24processMandelbrotElementPdS_S_S_S_S_S_S_S_S_S_S_S_S_S_Piidddiiddddd_param_9,
	.param .u64 .ptr .align 1 _Z24processMandelbrotElementPdS_S_S_S_S_S_S_S_S_S_S_S_S_S_Piidddiiddddd_param_10,
	.param .u64 .ptr .align 1 _Z24processMandelbrotElementPdS_S_S_S_S_S_S_S_S_S_S_S_S_S_Piidddiiddddd_param_11,
	.param .u64 .ptr .align 1 _Z24processMandelbrotElementPdS_S_S_S_S_S_S_S_S_S_S_S_S_S_Piidddiiddddd_param_12,
	.param .u64 .ptr .align 1 _Z24processMandelbrotElementPdS_S_S_S_S_S_S_S_S_S_S_S_S_S_Piidddiiddddd_param_13,
	.param .u64 .ptr .align 1 _Z24processMandelbrotElementPdS_S_S_S_S_S_S_S_S_S_S_S_S_S_Piidddiiddddd_param_14,
	.param .u64 .ptr .align 1 _Z24processMandelbrotElementPdS_S_S_S_S_S_S_S_S_S_S_S_S_S_Piidddiiddddd_param_15,
	.param .u32 _Z24processMandelbrotElementPdS_S_S_S_S_S_S_S_S_S_S_S_S_S_Piidddiiddddd_param_16,
	.param .f64 _Z24processMandelbrotElementPdS_S_S_S_S_S_S_S_S_S_S_S_S_S_Piidddiiddddd_param_17,
	.param .f64 _Z24processMandelbrotElementPdS_S_S_S_S_S_S_S_S_S_S_S_S_S_Piidddiiddddd_param_18,
	.param .f64 _Z24processMandelbrotElementPdS_S_S_S_S_S_S_S_S_S_S_S_S_S_Piidddiiddddd_param_19,
	.param .u32 _Z24processMandelbrotElementPdS_S_S_S_S_S_S_S_S_S_S_S_S_S_Piidddiiddddd_param_20,
	.param .u32 _Z24processMandelbrotElementPdS_S_S_S_S_S_S_S_S_S_S_S_S_S_Piidddiiddddd_param_21,
	.param .f64 _Z24processMandelbrotElementPdS_S_S_S_S_S_S_S_S_S_S_S_S_S_Piidddiiddddd_param_22,
	.param .f64 _Z24processMandelbrotElementPdS_S_S_S_S_S_S_S_S_S_S_S_S_S_Piidddiiddddd_param_23,
	.param .f64 _Z24processMandelbrotElementPdS_S_S_S_S_S_S_S_S_S_S_S_S_S_Piidddiiddddd_param_24,
	.param .f64 _Z24processMandelbrotElementPdS_S_S_S_S_S_S_S_S_S_S_S_S_S_Piidddiiddddd_param_25,
	.param .f64 _Z24processMandelbrotElementPdS_S_S_S_S_S_S_S_S_S_S_S_S_S_Piidddiiddddd_param_26
)
{
	.reg .pred 	%p<59>;
	.reg .b32 	%r<123>;
	.reg .b64 	%rd<195>;
	.reg .b64 	%fd<594>;

	ld.param.u64 	%rd15, [_Z24processMandelbrotElementPdS_S_S_S_S_S_S_S_S_S_S_S_S_S_Piidddiiddddd_param_2];
	ld.param.u64 	%rd16, [_Z24processMandelbrotElementPdS_S_S_S_S_S_S_S_S_S_S_S_S_S_Piidddiiddddd_param_3];
	ld.param.u64 	%rd19, [_Z24processMandelbrotElementPdS_S_S_S_S_S_S_S_S_S_S_S_S_S_Piidddiiddddd_param_6];
	ld.param.u64 	%rd20, [_Z24processMandelbrotElementPdS_S_S_S_S_S_S_S_S_S_S_S_S_S_Piidddiiddddd_param_7];
	ld.param.u64 	%rd21, [_Z24processMandelbrotElementPdS_S_S_S_S_S_S_S_S_S_S_S_S_S_Piidddiiddddd_param_8];
	ld.param.u64 	%rd26, [_Z24processMandelbrotElementPdS_S_S_S_S_S_S_S_S_S_S_S_S_S_Piidddiiddddd_param_9];
	ld.param.u64 	%rd27, [_Z24processMandelbrotElementPdS_S_S_S_S_S_S_S_S_S_S_S_S_S_Piidddiiddddd_param_10];
	ld.param.u64 	%rd28, [_Z24processMandelbrotElementPdS_S_S_S_S_S_S_S_S_S_S_S_S_S_Piidddiiddddd_param_11];
	ld.param.u64 	%rd22, [_Z24processMandelbrotElementPdS_S_S_S_S_S_S_S_S_S_S_S_S_S_Piidddiiddddd_param_12];
	ld.param.u64 	%rd25, [_Z24processMandelbrotElementPdS_S_S_S_S_S_S_S_S_S_S_S_S_S_Piidddiiddddd_param_15];
	ld.param.u32 	%r51, [_Z24processMandelbrotElementPdS_S_S_S_S_S_S_S_S_S_S_S_S_S_Piidddiiddddd_param_16];
	ld.param.f64 	%fd93, [_Z24processMandelbrotElementPdS_S_S_S_S_S_S_S_S_S_S_S_S_S_Piidddiiddddd_param_18];
	ld.param.f64 	%fd94, [_Z24processMandelbrotElementPdS_S_S_S_S_S_S_S_S_S_S_S_S_S_Piidddiiddddd_param_19];
	ld.param.u32 	%r49, [_Z24processMandelbrotElementPdS_S_S_S_S_S_S_S_S_S_S_S_S_S_Piidddiiddddd_param_20];
	ld.param.u32 	%r50, [_Z24processMandelbrotElementPdS_S_S_S_S_S_S_S_S_S_S_S_S_S_Piidddiiddddd_param_21];
	ld.param.f64 	%fd95, [_Z24processMandelbrotElementPdS_S_S_S_S_S_S_S_S_S_S_S_S_S_Piidddiiddddd_param_22];
	ld.param.f64 	%fd96, [_Z24processMandelbrotElementPdS_S_S_S_S_S_S_S_S_S_S_S_S_S_Piidddiiddddd_param_23];
	ld.param.f64 	%fd97, [_Z24processMandelbrotElementPdS_S_S_S_S_S_S_S_S_S_S_S_S_S_Piidddiiddddd_param_24];
	ld.param.f64 	%fd98, [_Z24processMandelbrotElementPdS_S_S_S_S_S_S_S_S_S_S_S_S_S_Piidddiiddddd_param_25];
	ld.param.f64 	%fd99, [_Z24processMandelbrotElementPdS_S_S_S_S_S_S_S_S_S_S_S_S_S_Piidddiiddddd_param_26];
	cvta.to.global.u64 	%rd1, %rd28;
	cvta.to.global.u64 	%rd2, %rd27;
	cvta.to.global.u64 	%rd3, %rd26;
	mov.u32 	%r52, %ctaid.x;
	mov.u32 	%r53, %ctaid.y;
	mov.u32 	%r54, %nctaid.x;
	mad.lo.s32 	%r55, %r53, %r54, %r52;
	mov.u32 	%r56, %tid.x;
	mov.u32 	%r57, %ntid.x;
	mov.u32 	%r58, %tid.y;
	mov.u32 	%r59, %ntid.y;
	mad.lo.s32 	%r60, %r55, %r59, %r58;
	mad.lo.s32 	%r1, %r60, %r57, %r56;
	setp.ge.s32 	%p3, %r1, %r51;
	@%p3 bra 	$L__BB0_73;
	cvta.to.global.u64 	%rd29, %rd25;
	mul.wide.s32 	%rd30, %r1, 4;
	add.s64 	%rd4, %rd29, %rd30;
	ld.global.u32 	%r61, [%rd4];
	setp.eq.s32 	%p4, %r61, 1;
	@%p4 bra 	$L__BB0_73;
	cvta.to.global.u64 	%rd31, %rd19;
	mul.wide.s32 	%rd32, %r1, 8;
	add.s64 	%rd5, %rd31, %rd32;
	ld.global.f64 	%fd1, [%rd5];
	cvta.to.global.u64 	%rd33, %rd15;
	add.s64 	%rd6, %rd33, %rd32;
	ld.global.f64 	%fd2, [%rd6];
	div.rn.f64 	%fd3, %fd1, %fd97;
	add.f64 	%fd100, %fd3, 0dBFE0000000000000;
	cvt.rmi.f64.f64 	%fd101, %fd100;
	cvt.rzi.s32.f64 	%r2, %fd101;
	div.rn.f64 	%fd4, %fd2, %fd98;
	cvt.rmi.f64.f64 	%fd102, %fd4;
	cvt.rzi.s32.f64 	%r3, %fd102;
	mul.lo.s32 	%r4, %r3, %r49;
	add.s32 	%r5, %r4, %r2;
	add.s32 	%r6, %r4, %r49;
	setp.gt.s32 	%p5, %r2, -1;
	@%p5 bra 	$L__BB0_4;
	cvt.s64.s32 	%rd51, %r4;
	cvt.s64.s32 	%rd52, %r2;
	add.s64 	%rd53, %rd52, %rd51;
	shl.b64 	%rd54, %rd53, 3;
	add.s64 	%rd55, %rd3, %rd54;
	ld.global.f64 	%fd138, [%rd55+8];
	cvt.rn.f64.s32 	%fd139, %r3;
	mul.f64 	%fd140, %fd98, %fd139;
	add.f64 	%fd141, %fd98, %fd140;
	sub.f64 	%fd142, %fd141, %fd2;
	cvt.s64.s32 	%rd56, %r6;
	add.s64 	%rd57, %rd56, %rd52;
	shl.b64 	%rd58, %rd57, 3;
	add.s64 	%rd59, %rd3, %rd58;
	ld.global.f64 	%fd143, [%rd59+8];
	sub.f64 	%fd144, %fd2, %fd140;
	mul.f64 	%fd145, %fd144, %fd143;
	fma.rn.f64 	%fd146, %fd142, %fd138, %fd145;
	div.rn.f64 	%fd572, %fd146, %fd98;
	bra.uni 	$L__BB0_7;
$L__BB0_4:
	add.s32 	%r62, %r49, -1;
	setp.lt.s32 	%p6, %r2, %r62;
	@%p6 bra 	$L__BB0_6;
	mul.wide.s32 	%rd34, %r5, 8;
	add.s64 	%rd35, %rd3, %rd34;
	ld.global.f64 	%fd103, [%rd35];
	cvt.rn.f64.s32 	%fd104, %r3;
	mul.f64 	%fd105, %fd98, %fd104;
	add.f64 	%fd106, %fd98, %fd105;
	sub.f64 	%fd107, %fd106, %fd2;
	mul.wide.s32 	%rd36, %r49, 8;
	add.s64 	%rd37, %rd35, %rd36;
	ld.global.f64 	%fd108, [%rd37];
	sub.f64 	%fd109, %fd2, %fd105;
	mul.f64 	%fd110, %fd109, %fd108;
	fma.rn.f64 	%fd111, %fd107, %fd103, %fd110;
	div.rn.f64 	%fd572, %fd111, %fd98;
	bra.uni 	$L__BB0_7;
$L__BB0_6:
	mul.wide.s32 	%rd38, %r5, 8;
	add.s64 	%rd39, %rd3, %rd38;
	ld.global.f64 	%fd112, [%rd39];
	cvt.rn.f64.u32 	%fd113, %r2;
	add.f64 	%fd114, %fd113, 0d3FF8000000000000;
	mul.f64 	%fd115, %fd97, %fd114;
	sub.f64 	%fd116, %fd115, %fd1;
	mul.f64 	%fd117, %fd116, %fd112;
	add.s32 	%r63, %r3, 1;
	cvt.rn.f64.s32 	%fd118, %r63;
	mul.f64 	%fd119, %fd98, %fd118;
	sub.f64 	%fd120, %fd119, %fd2;
	cvt.s64.s32 	%rd40, %r4;
	cvt.u64.u32 	%rd41, %r2;
	add.s64 	%rd42, %rd41, %rd40;
	shl.b64 	%rd43, %rd42, 3;
	add.s64 	%rd44, %rd3, %rd43;
	ld.global.f64 	%fd121, [%rd44+8];
	add.f64 	%fd122, %fd113, 0d3FE0000000000000;
	mul.f64 	%fd123, %fd97, %fd122;
	sub.f64 	%fd124, %fd1, %fd123;
	mul.f64 	%fd125, %fd124, %fd121;
	mul.f64 	%fd126, %fd120, %fd125;
	fma.rn.f64 	%fd127, %fd120, %fd117, %fd126;
	mul.wide.s32 	%rd45, %r49, 8;
	add.s64 	%rd46, %rd39, %rd45;
	ld.global.f64 	%fd128, [%rd46];
	mul.f64 	%fd129, %fd116, %fd128;
	cvt.rn.f64.s32 	%fd130, %r3;
	mul.f64 	%fd131, %fd98, %fd130;
	sub.f64 	%fd132, %fd2, %fd131;
	fma.rn.f64 	%fd133, %fd132, %fd129, %fd127;
	cvt.s64.s32 	%rd47, %r6;
	add.s64 	%rd48, %rd47, %rd41;
	shl.b64 	%rd49, %rd48, 3;
	add.s64 	%rd50, %rd3, %rd49;
	ld.global.f64 	%fd134, [%rd50+8];
	mul.f64 	%fd135, %fd124, %fd134;
	mul.f64 	%fd136, %fd97, %fd98;
	fma.rn.f64 	%fd137, %fd132, %fd135, %fd133;
	div.rn.f64 	%fd572, %fd137, %fd136;
$L__BB0_7:
	cvt.rmi.f64.f64 	%fd147, %fd3;
	cvt.rzi.s32.f64 	%r7, %fd147;
	add.f64 	%fd148, %fd4, 0dBFE0000000000000;
	cvt.rmi.f64.f64 	%fd149, %fd148;
	cvt.rzi.s32.f64 	%r8, %fd149;
	add.s32 	%r9, %r49, 1;
	mad.lo.s32 	%r10, %r8, %r49, %r8;
	add.s32 	%r11, %r10, %r7;
	add.s32 	%r12, %r10, %r9;
	setp.gt.s32 	%p7, %r8, -1;
	@%p7 bra 	$L__BB0_9;
	add.s32 	%r66, %r11, %r9;
	mul.wide.s32 	%rd80, %r66, 8;
	add.s64 	%rd81, %rd2, %rd80;
	ld.global.f64 	%fd185, [%rd81];
	cvt.rn.f64.s32 	%fd186, %r7;
	mul.f64 	%fd187, %fd97, %fd186;
	add.f64 	%fd188, %fd97, %fd187;
	sub.f64 	%fd189, %fd188, %fd1;
	cvt.s64.s32 	%rd82, %r12;
	cvt.s64.s32 	%rd83, %r7;
	add.s64 	%rd84, %rd82, %rd83;
	shl.b64 	%rd85, %rd84, 3;
	add.s64 	%rd86, %rd2, %rd85;
	ld.global.f64 	%fd190, [%rd86+8];
	sub.f64 	%fd191, %fd1, %fd187;
	mul.f64 	%fd192, %fd191, %fd190;
	fma.rn.f64 	%fd193, %fd189, %fd185, %fd192;
	div.rn.f64 	%fd573, %fd193, %fd97;
	bra.uni 	$L__BB0_12;
$L__BB0_9:
	add.s32 	%r64, %r50, -1;
	setp.lt.s32 	%p8, %r8, %r64;
	@%p8 bra 	$L__BB0_11;
	mul.wide.s32 	%rd60, %r11, 8;
	add.s64 	%rd61, %rd2, %rd60;
	ld.global.f64 	%fd150, [%rd61];
	cvt.rn.f64.s32 	%fd151, %r7;
	mul.f64 	%fd152, %fd97, %fd151;
	add.f64 	%fd153, %fd97, %fd152;
	sub.f64 	%fd154, %fd153, %fd1;
	cvt.s64.s32 	%rd62, %r10;
	cvt.s64.s32 	%rd63, %r7;
	add.s64 	%rd64, %rd62, %rd63;
	shl.b64 	%rd65, %rd64, 3;
	add.s64 	%rd66, %rd2, %rd65;
	ld.global.f64 	%fd155, [%rd66+8];
	sub.f64 	%fd156, %fd1, %fd152;
	mul.f64 	%fd157, %fd156, %fd155;
	fma.rn.f64 	%fd158, %fd154, %fd150, %fd157;
	div.rn.f64 	%fd573, %fd158, %fd97;
	bra.uni 	$L__BB0_12;
$L__BB0_11:
	mul.wide.s32 	%rd67, %r11, 8;
	add.s64 	%rd68, %rd2, %rd67;
	ld.global.f64 	%fd159, [%rd68];
	add.s32 	%r65, %r7, 1;
	cvt.rn.f64.s32 	%fd160, %r65;
	mul.f64 	%fd161, %fd97, %fd160;
	sub.f64 	%fd162, %fd161, %fd1;
	mul.f64 	%fd163, %fd162, %fd159;
	cvt.rn.f64.u32 	%fd164, %r8;
	add.f64 	%fd165, %fd164, 0d3FF8000000000000;
	mul.f64 	%fd166, %fd98, %fd165;
	sub.f64 	%fd167, %fd166, %fd2;
	cvt.s64.s32 	%rd69, %r10;
	cvt.s64.s32 	%rd70, %r7;
	add.s64 	%rd71, %rd69, %rd70;
	shl.b64 	%rd72, %rd71, 3;
	add.s64 	%rd73, %rd2, %rd72;
	ld.global.f64 	%fd168, [%rd73+8];
	cvt.rn.f64.s32 	%fd169, %r7;
	mul.f64 	%fd170, %fd97, %fd169;
	sub.f64 	%fd171, %fd1, %fd170;
	mul.f64 	%fd172, %fd171, %fd168;
	mul.f64 	%fd173, %fd167, %fd172;
	fma.rn.f64 	%fd174, %fd167, %fd163, %fd173;
	mul.wide.s32 	%rd74, %r9, 8;
	add.s64 	%rd75, %rd68, %rd74;
	ld.global.f64 	%fd175, [%rd75];
	mul.f64 	%fd176, %fd162, %fd175;
	add.f64 	%fd177, %fd164, 0d3FE0000000000000;
	mul.f64 	%fd178, %fd98, %fd177;
	sub.f64 	%fd179, %fd2, %fd178;
	fma.rn.f64 	%fd180, %fd179, %fd176, %fd174;
	cvt.s64.s32 	%rd76, %r12;
	add.s64 	%rd77, %rd76, %rd70;
	shl.b64 	%rd78, %rd77, 3;
	add.s64 	%rd79, %rd2, %rd78;
	ld.global.f64 	%fd181, [%rd79+8];
	mul.f64 	%fd182, %fd171, %fd181;
	mul.f64 	%fd183, %fd97, %fd98;
	fma.rn.f64 	%fd184, %fd179, %fd182, %fd180;
	div.rn.f64 	%fd573, %fd184, %fd183;
$L__BB0_12:
	mul.lo.s32 	%r13, %r8, %r49;
	add.s32 	%r14, %r13, %r2;
	not.b32 	%r67, %r8;
	add.s32 	%r15, %r12, %r67;
	add.s32 	%r16, %r14, %r49;
	@%p5 bra 	$L__BB0_18;
	@%p7 bra 	$L__BB0_15;
	cvt.s64.s32 	%rd136, %r15;
	cvt.s64.s32 	%rd137, %r2;
	add.s64 	%rd138, %rd136, %rd137;
	shl.b64 	%rd139, %rd138, 3;
	add.s64 	%rd140, %rd1, %rd139;
	ld.global.f64 	%fd574, [%rd140+8];
	bra.uni 	$L__BB0_29;
$L__BB0_15:
	add.s32 	%r71, %r50, -1;
	setp.lt.s32 	%p16, %r8, %r71;
	@%p16 bra 	$L__BB0_17;
	cvt.s64.s32 	%rd122, %r13;
	cvt.s64.s32 	%rd123, %r2;
	add.s64 	%rd124, %rd122, %rd123;
	shl.b64 	%rd125, %rd124, 3;
	add.s64 	%rd126, %rd1, %rd125;
	ld.global.f64 	%fd574, [%rd126+8];
	bra.uni 	$L__BB0_29;
$L__BB0_17:
	cvt.s64.s32 	%rd127, %r13;
	cvt.s64.s32 	%rd128, %r2;
	add.s64 	%rd129, %rd127, %rd128;
	shl.b64 	%rd130, %rd129, 3;
	add.s64 	%rd131, %rd1, %rd130;
	ld.global.f64 	%fd254, [%rd131+8];
	cvt.rn.f64.u32 	%fd255, %r8;
	add.f64 	%fd256, %fd255, 0d3FF8000000000000;
	mul.f64 	%fd257, %fd98, %fd256;
	sub.f64 	%fd258, %fd257, %fd2;
	cvt.s64.s32 	%rd132, %r15;
	add.s64 	%rd133, %rd132, %rd128;
	shl.b64 	%rd134, %rd133, 3;
	add.s64 	%rd135, %rd1, %rd134;
	ld.global.f64 	%fd259, [%rd135+8];
	add.f64 	%fd260, %fd255, 0d3FE0000000000000;
	mul.f64 	%fd261, %fd98, %fd260;
	sub.f64 	%fd262, %fd2, %fd261;
	mul.f64 	%fd263, %fd262, %fd259;
	fma.rn.f64 	%fd264, %fd258, %fd254, %fd263;
	div.rn.f64 	%fd574, %fd264, %fd98;
	bra.uni 	$L__BB0_29;
$L__BB0_18:
	add.s32 	%r68, %r49, -1;
	setp.lt.s32 	%p10, %r2, %r68;
	@%p10 bra 	$L__BB0_24;
	@%p7 bra 	$L__BB0_21;
	mul.wide.s32 	%rd93, %r16, 8;
	add.s64 	%rd94, %rd1, %rd93;
	ld.global.f64 	%fd574, [%rd94];
	bra.uni 	$L__BB0_29;
$L__BB0_21:
	add.s32 	%r69, %r50, -1;
	setp.lt.s32 	%p12, %r8, %r69;
	@%p12 bra 	$L__BB0_23;
	mul.wide.s32 	%rd87, %r14, 8;
	add.s64 	%rd88, %rd1, %rd87;
	ld.global.f64 	%fd574, [%rd88];
	bra.uni 	$L__BB0_29;
$L__BB0_23:
	mul.wide.s32 	%rd89, %r14, 8;
	add.s64 	%rd90, %rd1, %rd89;
	ld.global.f64 	%fd194, [%rd90];
	cvt.rn.f64.u32 	%fd195, %r8;
	add.f64 	%fd196, %fd195, 0d3FF8000000000000;
	mul.f64 	%fd197, %fd98, %fd196;
	sub.f64 	%fd198, %fd197, %fd2;
	mul.wide.s32 	%rd91, %r49, 8;
	add.s64 	%rd92, %rd90, %rd91;
	ld.global.f64 	%fd199, [%rd92];
	add.f64 	%fd200, %fd195, 0d3FE0000000000000;
	mul.f64 	%fd201, %fd98, %fd200;
	sub.f64 	%fd202, %fd2, %fd201;
	mul.f64 	%fd203, %fd202, %fd199;
	fma.rn.f64 	%fd204, %fd198, %fd194, %fd203;
	div.rn.f64 	%fd574, %fd204, %fd98;
	bra.uni 	$L__BB0_29;
$L__BB0_24:
	@%p7 bra 	$L__BB0_26;
	mul.wide.s32 	%rd115, %r16, 8;
	add.s64 	%rd116, %rd1, %rd115;
	ld.global.f64 	%fd243, [%rd116];
	cvt.rn.f64.u32 	%fd244, %r2;
	add.f64 	%fd245, %fd244, 0d3FF8000000000000;
	mul.f64 	%fd246, %fd97, %fd245;
	sub.f64 	%fd247, %fd246, %fd1;
	cvt.s64.s32 	%rd117, %r15;
	cvt.u64.u32 	%rd118, %r2;
	add.s64 	%rd119, %rd117, %rd118;
	shl.b64 	%rd120, %rd119, 3;
	add.s64 	%rd121, %rd1, %rd120;
	ld.global.f64 	%fd248, [%rd121+8];
	add.f64 	%fd249, %fd244, 0d3FE0000000000000;
	mul.f64 	%fd250, %fd97, %fd249;
	sub.f64 	%fd251, %fd1, %fd250;
	mul.f64 	%fd252, %fd251, %fd248;
	fma.rn.f64 	%fd253, %fd247, %fd243, %fd252;
	div.rn.f64 	%fd574, %fd253, %fd97;
	bra.uni 	$L__BB0_29;
$L__BB0_26:
	add.s32 	%r70, %r50, -1;
	setp.lt.s32 	%p14, %r8, %r70;
	@%p14 bra 	$L__BB0_28;
	mul.wide.s32 	%rd95, %r14, 8;
	add.s64 	%rd96, %rd1, %rd95;
	ld.global.f64 	%fd205, [%rd96];
	cvt.rn.f64.u32 	%fd206, %r2;
	add.f64 	%fd207, %fd206, 0d3FF8000000000000;
	mul.f64 	%fd208, %fd97, %fd207;
	sub.f64 	%fd209, %fd208, %fd1;
	cvt.s64.s32 	%rd97, %r13;
	cvt.u64.u32 	%rd98, %r2;
	add.s64 	%rd99, %rd97, %rd98;
	shl.b64 	%rd100, %rd99, 3;
	add.s64 	%rd101, %rd1, %rd100;
	ld.global.f64 	%fd210, [%rd101+8];
	add.f64 	%fd211, %fd206, 0d3FE0000000000000;
	mul.f64 	%fd212, %fd97, %fd211;
	sub.f64 	%fd213, %fd1, %fd212;
	mul.f64 	%fd214, %fd213, %fd210;
	fma.rn.f64 	%fd215, %fd209, %fd205, %fd214;
	div.rn.f64 	%fd574, %fd215, %fd97;
	bra.uni 	$L__BB0_29;
$L__BB0_28:
	mul.wide.s32 	%rd102, %r14, 8;
	add.s64 	%rd103, %rd1, %rd102;
	ld.global.f64 	%fd216, [%rd103];
	cvt.rn.f64.u32 	%fd217, %r2;
	add.f64 	%fd218, %fd217, 0d3FF8000000000000;
	mul.f64 	%fd219, %fd97, %fd218;
	sub.f64 	%fd220, %fd219, %fd1;
	mul.f64 	%fd221, %fd220, %fd216;
	cvt.rn.f64.u32 	%fd222, %r8;
	add.f64 	%fd223, %fd222, 0d3FF8000000000000;
	mul.f64 	%fd224, %fd98, %fd223;
	sub.f64 	%fd225, %fd224, %fd2;
	cvt.s64.s32 	%rd104, %r13;
	cvt.u64.u32 	%rd105, %r2;
	add.s64 	%rd106, %rd104, %rd105;
	shl.b64 	%rd107, %rd106, 3;
	add.s64 	%rd108, %rd1, %rd107;
	ld.global.f64 	%fd226, [%rd108+8];
	add.f64 	%fd227, %fd217, 0d3FE0000000000000;
	mul.f64 	%fd228, %fd97, %fd227;
	sub.f64 	%fd229, %fd1, %fd228;
	mul.f64 	%fd230, %fd229, %fd226;
	mul.f64 	%fd231, %fd225, %fd230;
	fma.rn.f64 	%fd232, %fd225, %fd221, %fd231;
	mul.wide.s32 	%rd109, %r49, 8;
	add.s64 	%rd110, %rd103, %rd109;
	ld.global.f64 	%fd233, [%rd110];
	mul.f64 	%fd234, %fd220, %fd233;
	add.f64 	%fd235, %fd222, 0d3FE0000000000000;
	mul.f64 	%fd236, %fd98, %fd235;
	sub.f64 	%fd237, %fd2, %fd236;
	fma.rn.f64 	%fd238, %fd237, %fd234, %fd232;
	cvt.s64.s32 	%rd111, %r15;
	add.s64 	%rd112, %rd111, %rd105;
	shl.b64 	%rd113, %rd112, 3;
	add.s64 	%rd114, %rd1, %rd113;
	ld.global.f64 	%fd239, [%rd114+8];
	mul.f64 	%fd240, %fd229, %fd239;
	fma.rn.f64 	%fd241, %fd237, %fd240, %fd238;
	mul.f64 	%fd242, %fd97, %fd98;
	div.rn.f64 	%fd574, %fd241, %fd242;
$L__BB0_29:
	ld.param.u64 	%rd192, [_Z24processMandelbrotElementPdS_S_S_S_S_S_S_S_S_S_S_S_S_S_Piidddiiddddd_param_5];
	cvta.to.global.u64 	%rd141, %rd22;
	mul.wide.s32 	%rd142, %r1, 8;
	add.s64 	%rd143, %rd141, %rd142;
	ld.global.f64 	%fd265, [%rd143];
	cvta.to.global.u64 	%rd144, %rd192;
	add.s64 	%rd7, %rd144, %rd142;
	ld.global.f64 	%fd23, [%rd7];
	mul.f64 	%fd266, %fd574, %fd23;
	mul.f64 	%fd267, %fd95, %fd266;
	sub.f64 	%fd268, %fd572, %fd267;
	mul.f64 	%fd24, %fd265, %fd268;
	cvta.to.global.u64 	%rd145, %rd21;
	add.s64 	%rd146, %rd145, %rd142;
	ld.global.f64 	%fd269, [%rd146];
	mul.f64 	%fd270, %fd574, %fd269;
	fma.rn.f64 	%fd271, %fd95, %fd270, %fd573;
	mul.f64 	%fd25, %fd265, %fd271;
	cvta.to.global.u64 	%rd147, %rd20;
	add.s64 	%rd8, %rd147, %rd142;
	ld.global.f64 	%fd26, [%rd8];
	abs.f64 	%fd27, %fd26;
	setp.neu.f64 	%p17, %fd27, 0d7FF0000000000000;
	@%p17 bra 	$L__BB0_31;
	mov.f64 	%fd277, 0d0000000000000000;
	mul.rn.f64 	%fd576, %fd26, %fd277;
	mov.b32 	%r112, 1;
	bra.uni 	$L__BB0_34;
$L__BB0_31:
	mul.f64 	%fd272, %fd26, 0d3FE45F306DC9C883;
	cvt.rni.s32.f64 	%r111, %fd272;
	cvt.rn.f64.s32 	%fd273, %r111;
	fma.rn.f64 	%fd274, %fd273, 0dBFF921FB54442D18, %fd26;
	fma.rn.f64 	%fd275, %fd273, 0dBC91A62633145C00, %fd274;
	fma.rn.f64 	%fd576, %fd273, 0dB97B839A252049C0, %fd275;
	setp.ltu.f64 	%p18, %fd27, 0d41E0000000000000;
	@%p18 bra 	$L__BB0_33;
	{ // callseq 0, 0
	.param .b64 param0;
	st.param.f64 	[param0], %fd26;
	.param .align 16 .b8 retval0[16];
	call.uni (retval0), 
	__internal_trig_reduction_slowpathd, 
	(
	param0
	);
	ld.param.f64 	%fd576, [retval0];
	ld.param.b32 	%r111, [retval0+8];
	} // callseq 0
$L__BB0_33:
	add.s32 	%r112, %r111, 1;
$L__BB0_34:
	setp.neu.f64 	%p19, %fd27, 0d7FF0000000000000;
	shl.b32 	%r74, %r112, 6;
	cvt.u64.u32 	%rd148, %r74;
	and.b64  	%rd149, %rd148, 64;
	mov.u64 	%rd150, __cudart_sin_cos_coeffs;
	add.s64 	%rd151, %rd150, %rd149;
	mul.rn.f64 	%fd278, %fd576, %fd576;
	and.b32  	%r75, %r112, 1;
	setp.eq.b32 	%p20, %r75, 1;
	selp.f64 	%fd279, 0dBDA8FF8320FD8164, 0d3DE5DB65F9785EBA, %p20;
	ld.global.nc.v2.f64 	{%fd280, %fd281}, [%rd151];
	fma.rn.f64 	%fd282, %fd279, %fd278, %fd280;
	fma.rn.f64 	%fd283, %fd282, %fd278, %fd281;
	ld.global.nc.v2.f64 	{%fd284, %fd285}, [%rd151+16];
	fma.rn.f64 	%fd286, %fd283, %fd278, %fd284;
	fma.rn.f64 	%fd287, %fd286, %fd278, %fd285;
	ld.global.nc.v2.f64 	{%fd288, %fd289}, [%rd151+32];
	fma.rn.f64 	%fd290, %fd287, %fd278, %fd288;
	fma.rn.f64 	%fd291, %fd290, %fd278, %fd289;
	fma.rn.f64 	%fd292, %fd291, %fd576, %fd576;
	fma.rn.f64 	%fd293, %fd291, %fd278, 0d3FF0000000000000;
	selp.f64 	%fd294, %fd293, %fd292, %p20;
	and.b32  	%r76, %r112, 2;
	setp.eq.s32 	%p21, %r76, 0;
	mov.f64 	%fd295, 0d0000000000000000;
	sub.f64 	%fd296, %fd295, %fd294;
	selp.f64 	%fd33, %fd294, %fd296, %p21;
	@%p19 bra 	$L__BB0_36;
	mov.f64 	%fd302, 0d0000000000000000;
	mul.rn.f64 	%fd577, %fd26, %fd302;
	mov.b32 	%r113, 0;
	bra.uni 	$L__BB0_38;
$L__BB0_36:
	mul.f64 	%fd297, %fd26, 0d3FE45F306DC9C883;
	cvt.rni.s32.f64 	%r113, %fd297;
	cvt.rn.f64.s32 	%fd298, %r113;
	fma.rn.f64 	%fd299, %fd298, 0dBFF921FB54442D18, %fd26;
	fma.rn.f64 	%fd300, %fd298, 0dBC91A62633145C00, %fd299;
	fma.rn.f64 	%fd577, %fd298, 0dB97B839A252049C0, %fd300;
	setp.ltu.f64 	%p22, %fd27, 0d41E0000000000000;
	@%p22 bra 	$L__BB0_38;
	{ // callseq 1, 0
	.param .b64 param0;
	st.param.f64 	[param0], %fd26;
	.param .align 16 .b8 retval0[16];
	call.uni (retval0), 
	__internal_trig_reduction_slowpathd, 
	(
	param0
	);
	ld.param.f64 	%fd577, [retval0];
	ld.param.b32 	%r113, [retval0+8];
	} // callseq 1
$L__BB0_38:
	ld.param.u64 	%rd194, [_Z24processMandelbrotElementPdS_S_S_S_S_S_S_S_S_S_S_S_S_S_Piidddiiddddd_param_14];
	ld.param.u64 	%rd193, [_Z24processMandelbrotElementPdS_S_S_S_S_S_S_S_S_S_S_S_S_S_Piidddiiddddd_param_13];
	ld.param.u64 	%rd191, [_Z24processMandelbrotElementPdS_S_S_S_S_S_S_S_S_S_S_S_S_S_Piidddiiddddd_param_4];
	ld.param.u64 	%rd190, [_Z24processMandelbrotElementPdS_S_S_S_S_S_S_S_S_S_S_S_S_S_Piidddiiddddd_param_1];
	ld.param.u64 	%rd189, [_Z24processMandelbrotElementPdS_S_S_S_S_S_S_S_S_S_S_S_S_S_Piidddiiddddd_param_0];
	shl.b32 	%r79, %r113, 6;
	cvt.u64.u32 	%rd152, %r79;
	and.b64  	%rd153, %rd152, 64;
	mov.u64 	%rd154, __cudart_sin_cos_coeffs;
	add.s64 	%rd155, %rd154, %rd153;
	mul.rn.f64 	%fd303, %fd577, %fd577;
	and.b32  	%r80, %r113, 1;
	setp.eq.b32 	%p23, %r80, 1;
	selp.f64 	%fd304, 0dBDA8FF8320FD8164, 0d3DE5DB65F9785EBA, %p23;
	ld.global.nc.v2.f64 	{%fd305, %fd306}, [%rd155];
	fma.rn.f64 	%fd307, %fd304, %fd303, %fd305;
	fma.rn.f64 	%fd308, %fd307, %fd303, %fd306;
	ld.global.nc.v2.f64 	{%fd309, %fd310}, [%rd155+16];
	fma.rn.f64 	%fd311, %fd308, %fd303, %fd309;
	fma.rn.f64 	%fd312, %fd311, %fd303, %fd310;
	ld.global.nc.v2.f64 	{%fd313, %fd314}, [%rd155+32];
	fma.rn.f64 	%fd315, %fd312, %fd303, %fd313;
	fma.rn.f64 	%fd316, %fd315, %fd303, %fd314;
	fma.rn.f64 	%fd317, %fd316, %fd577, %fd577;
	fma.rn.f64 	%fd318, %fd316, %fd303, 0d3FF0000000000000;
	selp.f64 	%fd319, %fd318, %fd317, %p23;
	and.b32  	%r81, %r113, 2;
	setp.eq.s32 	%p24, %r81, 0;
	mov.f64 	%fd320, 0d0000000000000000;
	sub.f64 	%fd321, %fd320, %fd319;
	selp.f64 	%fd322, %fd319, %fd321, %p24;
	mul.f64 	%fd323, %fd24, %fd322;
	cvta.to.global.u64 	%rd156, %rd16;
	mul.wide.s32 	%rd157, %r1, 8;
	add.s64 	%rd9, %rd156, %rd157;
	ld.global.f64 	%fd324, [%rd9];
	cvta.to.global.u64 	%rd158, %rd191;
	add.s64 	%rd10, %rd158, %rd157;
	ld.global.f64 	%fd325, [%rd10];
	mul.f64 	%fd326, %fd325, %fd325;
	fma.rn.f64 	%fd327, %fd324, %fd324, %fd326;
	fma.rn.f64 	%fd328, %fd23, %fd23, %fd327;
	mul.f64 	%fd329, %fd96, %fd96;
	div.rn.f64 	%fd330, %fd328, %fd329;
	mov.f64 	%fd331, 0d3FF0000000000000;
	sub.f64 	%fd332, %fd331, %fd330;
	sqrt.rn.f64 	%fd333, %fd332;
	rcp.rn.f64 	%fd334, %fd333;
	mul.f64 	%fd335, %fd324, %fd334;
	cvta.to.global.u64 	%rd159, %rd193;
	add.s64 	%rd160, %rd159, %rd157;
	ld.global.f64 	%fd336, [%rd160];
	mul.f64 	%fd337, %fd24, %fd33;
	div.rn.f64 	%fd338, %fd337, %fd336;
	fma.rn.f64 	%fd339, %fd99, %fd338, %fd335;
	div.rn.f64 	%fd340, %fd323, %fd336;
	mul.f64 	%fd341, %fd99, %fd340;
	fma.rn.f64 	%fd342, %fd325, %fd334, %fd341;
	div.rn.f64 	%fd343, %fd25, %fd336;
	mul.f64 	%fd344, %fd99, %fd343;
	fma.rn.f64 	%fd345, %fd23, %fd334, %fd344;
	mul.f64 	%fd346, %fd342, %fd342;
	fma.rn.f64 	%fd347, %fd339, %fd339, %fd346;
	fma.rn.f64 	%fd348, %fd345, %fd345, %fd347;
	div.rn.f64 	%fd349, %fd348, %fd329;
	add.f64 	%fd350, %fd349, 0d3FF0000000000000;
	sqrt.rn.f64 	%fd351, %fd350;
	add.f64 	%fd352, %fd351, 0dBFF0000000000000;
	mul.f64 	%fd353, %fd336, %fd352;
	mul.f64 	%fd354, %fd96, %fd353;
	mul.f64 	%fd355, %fd96, %fd354;
	cvta.to.global.u64 	%rd161, %rd194;
	add.s64 	%rd162, %rd161, %rd157;
	st.global.f64 	[%rd162], %fd355;
	div.rn.f64 	%fd356, %fd339, %fd351;
	st.global.f64 	[%rd9], %fd356;
	div.rn.f64 	%fd357, %fd342, %fd351;
	st.global.f64 	[%rd10], %fd357;
	div.rn.f64 	%fd358, %fd345, %fd351;
	st.global.f64 	[%rd7], %fd358;
	cvta.to.global.u64 	%rd163, %rd189;
	add.s64 	%rd11, %rd163, %rd157;
	ld.global.f64 	%fd359, [%rd11];
	mul.f64 	%fd360, %fd99, 0d3FE0000000000000;
	ld.global.f64 	%fd361, [%rd9];
	fma.rn.f64 	%fd362, %fd360, %fd361, %fd359;
	st.global.f64 	[%rd11], %fd362;
	cvta.to.global.u64 	%rd164, %rd190;
	add.s64 	%rd12, %rd164, %rd157;
	ld.global.f64 	%fd363, [%rd12];
	ld.global.f64 	%fd364, [%rd10];
	fma.rn.f64 	%fd365, %fd360, %fd364, %fd363;
	st.global.f64 	[%rd12], %fd365;
	ld.global.f64 	%fd366, [%rd6];
	ld.global.f64 	%fd367, [%rd7];
	fma.rn.f64 	%fd368, %fd360, %fd367, %fd366;
	st.global.f64 	[%rd6], %fd368;
	ld.global.f64 	%fd369, [%rd11];
	ld.global.f64 	%fd370, [%rd12];
	mul.f64 	%fd371, %fd370, %fd370;
	fma.rn.f64 	%fd372, %fd369, %fd369, %fd371;
	sqrt.rn.f64 	%fd373, %fd372;
	st.global.f64 	[%rd5], %fd373;
	ld.global.f64 	%fd374, [%rd12];
	ld.global.f64 	%fd375, [%rd11];
	div.rn.f64 	%fd38, %fd374, %fd375;
	abs.f64 	%fd39, %fd38;
	setp.leu.f64 	%p25, %fd39, 0d3FF0000000000000;
	mov.f64 	%fd578, %fd39;
	@%p25 bra 	$L__BB0_40;
	rcp.approx.ftz.f64 	%fd376, %fd39;
	neg.f64 	%fd377, %fd39;
	fma.rn.f64 	%fd378, %fd377, %fd376, 0d3FF0000000000000;
	fma.rn.f64 	%fd379, %fd378, %fd378, %fd378;
	fma.rn.f64 	%fd380, %fd379, %fd376, %fd376;
	setp.eq.f64 	%p26, %fd39, 0d7FF0000000000000;
	selp.f64 	%fd578, 0d0000000000000000, %fd380, %p26;
$L__BB0_40:
	ld.param.f64 	%fd571, [_Z24processMandelbrotElementPdS_S_S_S_S_S_S_S_S_S_S_S_S_S_Piidddiiddddd_param_17];
	setp.gt.f64 	%p27, %fd39, 0d3FF0000000000000;
	mul.f64 	%fd381, %fd578, %fd578;
	fma.rn.f64 	%fd382, %fd381, 0dBEF53E1D2A25FF7E, 0d3F2D3B63DBB65B49;
	fma.rn.f64 	%fd383, %fd382, %fd381, 0dBF5312788DDE082E;
	fma.rn.f64 	%fd384, %fd383, %fd381, 0d3F6F9690C8249315;
	fma.rn.f64 	%fd385, %fd384, %fd381, 0dBF82CF5AABC7CF0D;
	fma.rn.f64 	%fd386, %fd385, %fd381, 0d3F9162B0B2A3BFDE;
	fma.rn.f64 	%fd387, %fd386, %fd381, 0dBF9A7256FEB6FC6B;
	fma.rn.f64 	%fd388, %fd387, %fd381, 0d3FA171560CE4A489;
	fma.rn.f64 	%fd389, %fd388, %fd381, 0dBFA4F44D841450E4;
	fma.rn.f64 	%fd390, %fd389, %fd381, 0d3FA7EE3D3F36BB95;
	fma.rn.f64 	%fd391, %fd390, %fd381, 0dBFAAD32AE04A9FD1;
	fma.rn.f64 	%fd392, %fd391, %fd381, 0d3FAE17813D66954F;
	fma.rn.f64 	%fd393, %fd392, %fd381, 0dBFB11089CA9A5BCD;
	fma.rn.f64 	%fd394, %fd393, %fd381, 0d3FB3B12B2DB51738;
	fma.rn.f64 	%fd395, %fd394, %fd381, 0dBFB745D022F8DC5C;
	fma.rn.f64 	%fd396, %fd395, %fd381, 0d3FBC71C709DFE927;
	fma.rn.f64 	%fd397, %fd396, %fd381, 0dBFC2492491FA1744;
	fma.rn.f64 	%fd398, %fd397, %fd381, 0d3FC99999999840D2;
	fma.rn.f64 	%fd399, %fd398, %fd381, 0dBFD555555555544C;
	mul.f64 	%fd400, %fd381, %fd399;
	fma.rn.f64 	%fd401, %fd400, %fd578, %fd578;
	mov.f64 	%fd402, 0d3FF921FB54442D18;
	sub.f64 	%fd403, %fd402, %fd401;
	selp.f64 	%fd404, %fd403, %fd401, %p27;
	copysign.f64 	%fd581, %fd38, %fd404;
	st.global.f64 	[%rd8], %fd581;
	ld.global.f64 	%fd405, [%rd5];
	setp.leu.f64 	%p28, %fd405, %fd571;
	@%p28 bra 	$L__BB0_42;
	mov.b32 	%r82, 1;
	st.global.u32 	[%rd4], %r82;
	ld.global.f64 	%fd581, [%rd8];
$L__BB0_42:
	setp.geu.f64 	%p29, %fd581, 0d0000000000000000;
	@%p29 bra 	$L__BB0_51;
	abs.f64 	%fd45, %fd94;
	setp.eq.f64 	%p30, %fd45, 0d7FF0000000000000;
	mul.f64 	%fd406, %fd94, 0d3FE45F306DC9C883;
	cvt.rni.s32.f64 	%r25, %fd406;
	cvt.rn.f64.s32 	%fd407, %r25;
	fma.rn.f64 	%fd408, %fd407, 0dBFF921FB54442D18, %fd94;
	fma.rn.f64 	%fd409, %fd407, 0dBC91A62633145C00, %fd408;
	fma.rn.f64 	%fd46, %fd407, 0dB97B839A252049C0, %fd409;
	setp.ltu.f64 	%p31, %fd45, 0d41E0000000000000;
	mov.f64 	%fd410, 0d0000000000000000;
	mul.rn.f64 	%fd47, %fd94, %fd410;
	or.pred  	%p1, %p30, %p31;
	selp.f64 	%fd48, %fd47, %fd46, %p30;
	selp.b32 	%r26, 0, %r25, %p30;
$L__BB0_44:
	setp.eq.f64 	%p32, %fd45, 0d7FF0000000000000;
	add.f64 	%fd411, %fd94, %fd581;
	st.global.f64 	[%rd8], %fd411;
	ld.global.f64 	%fd55, [%rd9];
	mov.b32 	%r115, 1;
	mov.f64 	%fd583, %fd47;
	@%p32 bra 	$L__BB0_48;
	setp.ltu.f64 	%p33, %fd45, 0d41E0000000000000;
	mov.f64 	%fd583, %fd46;
	mov.u32 	%r114, %r25;
	@%p33 bra 	$L__BB0_47;
	{ // callseq 2, 0
	.param .b64 param0;
	st.param.f64 	[param0], %fd94;
	.param .align 16 .b8 retval0[16];
	call.uni (retval0), 
	__internal_trig_reduction_slowpathd, 
	(
	param0
	);
	ld.param.f64 	%fd583, [retval0];
	ld.param.b32 	%r114, [retval0+8];
	} // callseq 2
$L__BB0_47:
	add.s32 	%r115, %r114, 1;
$L__BB0_48:
	shl.b32 	%r85, %r115, 6;
	cvt.u64.u32 	%rd165, %r85;
	and.b64  	%rd166, %rd165, 64;
	add.s64 	%rd168, %rd154, %rd166;
	mul.rn.f64 	%fd413, %fd583, %fd583;
	and.b32  	%r86, %r115, 1;
	setp.eq.b32 	%p34, %r86, 1;
	selp.f64 	%fd414, 0dBDA8FF8320FD8164, 0d3DE5DB65F9785EBA, %p34;
	ld.global.nc.v2.f64 	{%fd415, %fd416}, [%rd168];
	fma.rn.f64 	%fd417, %fd414, %fd413, %fd415;
	fma.rn.f64 	%fd418, %fd417, %fd413, %fd416;
	ld.global.nc.v2.f64 	{%fd419, %fd420}, [%rd168+16];
	fma.rn.f64 	%fd421, %fd418, %fd413, %fd419;
	fma.rn.f64 	%fd422, %fd421, %fd413, %fd420;
	ld.global.nc.v2.f64 	{%fd423, %fd424}, [%rd168+32];
	fma.rn.f64 	%fd425, %fd422, %fd413, %fd423;
	fma.rn.f64 	%fd426, %fd425, %fd413, %fd424;
	fma.rn.f64 	%fd427, %fd426, %fd583, %fd583;
	fma.rn.f64 	%fd428, %fd426, %fd413, 0d3FF0000000000000;
	selp.f64 	%fd429, %fd428, %fd427, %p34;
	and.b32  	%r87, %r115, 2;
	setp.eq.s32 	%p35, %r87, 0;
	mov.f64 	%fd430, 0d0000000000000000;
	sub.f64 	%fd431, %fd430, %fd429;
	selp.f64 	%fd59, %fd429, %fd431, %p35;
	ld.global.f64 	%fd60, [%rd10];
	mov.f64 	%fd584, %fd48;
	mov.u32 	%r116, %r26;
	@%p1 bra 	$L__BB0_50;
	{ // callseq 3, 0
	.param .b64 param0;
	st.param.f64 	[param0], %fd94;
	.param .align 16 .b8 retval0[16];
	call.uni (retval0), 
	__internal_trig_reduction_slowpathd, 
	(
	param0
	);
	ld.param.f64 	%fd584, [retval0];
	ld.param.b32 	%r116, [retval0+8];
	} // callseq 3
$L__BB0_50:
	shl.b32 	%r89, %r116, 6;
	cvt.u64.u32 	%rd169, %r89;
	and.b64  	%rd170, %rd169, 64;
	add.s64 	%rd172, %rd154, %rd170;
	mul.rn.f64 	%fd433, %fd584, %fd584;
	and.b32  	%r90, %r116, 1;
	setp.eq.b32 	%p36, %r90, 1;
	selp.f64 	%fd434, 0dBDA8FF8320FD8164, 0d3DE5DB65F9785EBA, %p36;
	ld.global.nc.v2.f64 	{%fd435, %fd436}, [%rd172];
	fma.rn.f64 	%fd437, %fd434, %fd433, %fd435;
	fma.rn.f64 	%fd438, %fd437, %fd433, %fd436;
	ld.global.nc.v2.f64 	{%fd439, %fd440}, [%rd172+16];
	fma.rn.f64 	%fd441, %fd438, %fd433, %fd439;
	fma.rn.f64 	%fd442, %fd441, %fd433, %fd440;
	ld.global.nc.v2.f64 	{%fd443, %fd444}, [%rd172+32];
	fma.rn.f64 	%fd445, %fd442, %fd433, %fd443;
	fma.rn.f64 	%fd446, %fd445, %fd433, %fd444;
	fma.rn.f64 	%fd447, %fd446, %fd584, %fd584;
	fma.rn.f64 	%fd448, %fd446, %fd433, 0d3FF0000000000000;
	selp.f64 	%fd449, %fd448, %fd447, %p36;
	and.b32  	%r91, %r116, 2;
	setp.eq.s32 	%p37, %r91, 0;
	mov.f64 	%fd450, 0d0000000000000000;
	sub.f64 	%fd451, %fd450, %fd449;
	selp.f64 	%fd452, %fd449, %fd451, %p37;
	mul.f64 	%fd453, %fd60, %fd452;
	mul.f64 	%fd454, %fd55, %fd59;
	sub.f64 	%fd455, %fd454, %fd453;
	mul.f64 	%fd456, %fd55, %fd452;
	fma.rn.f64 	%fd457, %fd60, %fd59, %fd456;
	st.global.f64 	[%rd10], %fd457;
	st.global.f64 	[%rd9], %fd455;
	ld.global.f64 	%fd581, [%rd8];
	setp.lt.f64 	%p38, %fd581, 0d0000000000000000;
	@%p38 bra 	$L__BB0_44;
$L__BB0_51:
	setp.leu.f64 	%p39, %fd581, %fd94;
	@%p39 bra 	$L__BB0_60;
	abs.f64 	%fd50, %fd94;
	setp.eq.f64 	%p40, %fd50, 0d7FF0000000000000;
	mul.f64 	%fd458, %fd94, 0d3FE45F306DC9C883;
	cvt.rni.s32.f64 	%r27, %fd458;
	cvt.rn.f64.s32 	%fd459, %r27;
	fma.rn.f64 	%fd460, %fd459, 0dBFF921FB54442D18, %fd94;
	fma.rn.f64 	%fd461, %fd459, 0dBC91A62633145C00, %fd460;
	fma.rn.f64 	%fd51, %fd459, 0dB97B839A252049C0, %fd461;
	setp.ltu.f64 	%p41, %fd50, 0d41E0000000000000;
	mov.f64 	%fd462, 0d0000000000000000;
	mul.rn.f64 	%fd52, %fd94, %fd462;
	or.pred  	%p2, %p40, %p41;
	selp.f64 	%fd53, %fd52, %fd51, %p40;
	selp.b32 	%r28, 0, %r27, %p40;
	mov.u64 	%rd175, __cudart_sin_cos_coeffs;
$L__BB0_53:
	setp.eq.f64 	%p42, %fd50, 0d7FF0000000000000;
	sub.f64 	%fd463, %fd581, %fd94;
	st.global.f64 	[%rd8], %fd463;
	ld.global.f64 	%fd65, [%rd9];
	mov.b32 	%r118, 1;
	mov.f64 	%fd587, %fd52;
	@%p42 bra 	$L__BB0_57;
	setp.ltu.f64 	%p43, %fd50, 0d41E0000000000000;
	mov.f64 	%fd587, %fd51;
	mov.u32 	%r117, %r27;
	@%p43 bra 	$L__BB0_56;
	{ // callseq 4, 0
	.param .b64 param0;
	st.param.f64 	[param0], %fd94;
	.param .align 16 .b8 retval0[16];
	call.uni (retval0), 
	__internal_trig_reduction_slowpathd, 
	(
	param0
	);
	ld.param.f64 	%fd587, [retval0];
	ld.param.b32 	%r117, [retval0+8];
	} // callseq 4
$L__BB0_56:
	add.s32 	%r118, %r117, 1;
$L__BB0_57:
	shl.b32 	%r94, %r118, 6;
	cvt.u64.u32 	%rd173, %r94;
	and.b64  	%rd174, %rd173, 64;
	add.s64 	%rd176, %rd175, %rd174;
	mul.rn.f64 	%fd465, %fd587, %fd587;
	and.b32  	%r95, %r118, 1;
	setp.eq.b32 	%p44, %r95, 1;
	selp.f64 	%fd466, 0dBDA8FF8320FD8164, 0d3DE5DB65F9785EBA, %p44;
	ld.global.nc.v2.f64 	{%fd467, %fd468}, [%rd176];
	fma.rn.f64 	%fd469, %fd466, %fd465, %fd467;
	fma.rn.f64 	%fd470, %fd469, %fd465, %fd468;
	ld.global.nc.v2.f64 	{%fd471, %fd472}, [%rd176+16];
	fma.rn.f64 	%fd473, %fd470, %fd465, %fd471;
	fma.rn.f64 	%fd474, %fd473, %fd465, %fd472;
	ld.global.nc.v2.f64 	{%fd475, %fd476}, [%rd176+32];
	fma.rn.f64 	%fd477, %fd474, %fd465, %fd475;
	fma.rn.f64 	%fd478, %fd477, %fd465, %fd476;
	fma.rn.f64 	%fd479, %fd478, %fd587, %fd587;
	fma.rn.f64 	%fd480, %fd478, %fd465, 0d3FF0000000000000;
	selp.f64 	%fd481, %fd480, %fd479, %p44;
	and.b32  	%r96, %r118, 2;
	setp.eq.s32 	%p45, %r96, 0;
	mov.f64 	%fd482, 0d0000000000000000;
	sub.f64 	%fd483, %fd482, %fd481;
	selp.f64 	%fd69, %fd481, %fd483, %p45;
	ld.global.f64 	%fd70, [%rd10];
	mov.f64 	%fd588, %fd53;
	mov.u32 	%r119, %r28;
	@%p2 bra 	$L__BB0_59;
	{ // callseq 5, 0
	.param .b64 param0;
	st.param.f64 	[param0], %fd94;
	.param .align 16 .b8 retval0[16];
	call.uni (retval0), 
	__internal_trig_reduction_slowpathd, 
	(
	param0
	);
	ld.param.f64 	%fd588, [retval0];
	ld.param.b32 	%r119, [retval0+8];
	} // callseq 5
$L__BB0_59:
	shl.b32 	%r98, %r119, 6;
	cvt.u64.u32 	%rd177, %r98;
	and.b64  	%rd178, %rd177, 64;
	add.s64 	%rd180, %rd175, %rd178;
	mul.rn.f64 	%fd485, %fd588, %fd588;
	and.b32  	%r99, %r119, 1;
	setp.eq.b32 	%p46, %r99, 1;
	selp.f64 	%fd486, 0dBDA8FF8320FD8164, 0d3DE5DB65F9785EBA, %p46;
	ld.global.nc.v2.f64 	{%fd487, %fd488}, [%rd180];
	fma.rn.f64 	%fd489, %fd486, %fd485, %fd487;
	fma.rn.f64 	%fd490, %fd489, %fd485, %fd488;
	ld.global.nc.v2.f64 	{%fd491, %fd492}, [%rd180+16];
	fma.rn.f64 	%fd493, %fd490, %fd485, %fd491;
	fma.rn.f64 	%fd494, %fd493, %fd485, %fd492;
	ld.global.nc.v2.f64 	{%fd495, %fd496}, [%rd180+32];
	fma.rn.f64 	%fd497, %fd494, %fd485, %fd495;
	fma.rn.f64 	%fd498, %fd497, %fd485, %fd496;
	fma.rn.f64 	%fd499, %fd498, %fd588, %fd588;
	fma.rn.f64 	%fd500, %fd498, %fd485, 0d3FF0000000000000;
	selp.f64 	%fd501, %fd500, %fd499, %p46;
	and.b32  	%r100, %r119, 2;
	setp.eq.s32 	%p47, %r100, 0;
	mov.f64 	%fd502, 0d0000000000000000;
	sub.f64 	%fd503, %fd502, %fd501;
	selp.f64 	%fd504, %fd501, %fd503, %p47;
	mul.f64 	%fd505, %fd70, %fd504;
	fma.rn.f64 	%fd506, %fd65, %fd69, %fd505;
	mul.f64 	%fd507, %fd70, %fd69;
	mul.f64 	%fd508, %fd65, %fd504;
	sub.f64 	%fd509, %fd507, %fd508;
	st.global.f64 	[%rd10], %fd509;
	st.global.f64 	[%rd9], %fd506;
	ld.global.f64 	%fd581, [%rd8];
	setp.gt.f64 	%p48, %fd581, %fd94;
	@%p48 bra 	$L__BB0_53;
$L__BB0_60:
	ld.global.f64 	%fd75, [%rd5];
	abs.f64 	%fd76, %fd581;
	setp.neu.f64 	%p49, %fd76, 0d7FF0000000000000;
	@%p49 bra 	$L__BB0_62;
	mov.f64 	%fd515, 0d0000000000000000;
	mul.rn.f64 	%fd591, %fd581, %fd515;
	mov.b32 	%r121, 1;
	bra.uni 	$L__BB0_65;
$L__BB0_62:
	mul.f64 	%fd510, %fd581, 0d3FE45F306DC9C883;
	cvt.rni.s32.f64 	%r120, %fd510;
	cvt.rn.f64.s32 	%fd511, %r120;
	fma.rn.f64 	%fd512, %fd511, 0dBFF921FB54442D18, %fd581;
	fma.rn.f64 	%fd513, %fd511, 0dBC91A62633145C00, %fd512;
	fma.rn.f64 	%fd591, %fd511, 0dB97B839A252049C0, %fd513;
	setp.ltu.f64 	%p50, %fd76, 0d41E0000000000000;
	@%p50 bra 	$L__BB0_64;
	{ // callseq 6, 0
	.param .b64 param0;
	st.param.f64 	[param0], %fd581;
	.param .align 16 .b8 retval0[16];
	call.uni (retval0), 
	__internal_trig_reduction_slowpathd, 
	(
	param0
	);
	ld.param.f64 	%fd591, [retval0];
	ld.param.b32 	%r120, [retval0+8];
	} // callseq 6
$L__BB0_64:
	add.s32 	%r121, %r120, 1;
$L__BB0_65:
	shl.b32 	%r103, %r121, 6;
	cvt.u64.u32 	%rd181, %r103;
	and.b64  	%rd182, %rd181, 64;
	mov.u64 	%rd183, __cudart_sin_cos_coeffs;
	add.s64 	%rd184, %rd183, %rd182;
	mul.rn.f64 	%fd516, %fd591, %fd591;
	and.b32  	%r104, %r121, 1;
	setp.eq.b32 	%p51, %r104, 1;
	selp.f64 	%fd517, 0dBDA8FF8320FD8164, 0d3DE5DB65F9785EBA, %p51;
	ld.global.nc.v2.f64 	{%fd518, %fd519}, [%rd184];
	fma.rn.f64 	%fd520, %fd517, %fd516, %fd518;
	fma.rn.f64 	%fd521, %fd520, %fd516, %fd519;
	ld.global.nc.v2.f64 	{%fd522, %fd523}, [%rd184+16];
	fma.rn.f64 	%fd524, %fd521, %fd516, %fd522;
	fma.rn.f64 	%fd525, %fd524, %fd516, %fd523;
	ld.global.nc.v2.f64 	{%fd526, %fd527}, [%rd184+32];
	fma.rn.f64 	%fd528, %fd525, %fd516, %fd526;
	fma.rn.f64 	%fd529, %fd528, %fd516, %fd527;
	fma.rn.f64 	%fd530, %fd529, %fd591, %fd591;
	fma.rn.f64 	%fd531, %fd529, %fd516, 0d3FF0000000000000;
	selp.f64 	%fd532, %fd531, %fd530, %p51;
	and.b32  	%r105, %r121, 2;
	setp.eq.s32 	%p52, %r105, 0;
	mov.f64 	%fd533, 0d0000000000000000;
	sub.f64 	%fd534, %fd533, %fd532;
	selp.f64 	%fd535, %fd532, %fd534, %p52;
	mul.f64 	%fd536, %fd75, %fd535;
	st.global.f64 	[%rd11], %fd536;
	ld.global.f64 	%fd82, [%rd5];
	ld.global.f64 	%fd83, [%rd8];
	abs.f64 	%fd84, %fd83;
	setp.neu.f64 	%p53, %fd84, 0d7FF0000000000000;
	@%p53 bra 	$L__BB0_67;
	mov.f64 	%fd542, 0d0000000000000000;
	mul.rn.f64 	%fd592, %fd83, %fd542;
	mov.b32 	%r122, 0;
	bra.uni 	$L__BB0_69;
$L__BB0_67:
	mul.f64 	%fd537, %fd83, 0d3FE45F306DC9C883;
	cvt.rni.s32.f64 	%r122, %fd537;
	cvt.rn.f64.s32 	%fd538, %r122;
	fma.rn.f64 	%fd539, %fd538, 0dBFF921FB54442D18, %fd83;
	fma.rn.f64 	%fd540, %fd538, 0dBC91A62633145C00, %fd539;
	fma.rn.f64 	%fd592, %fd538, 0dB97B839A252049C0, %fd540;
	setp.ltu.f64 	%p54, %fd84, 0d41E0000000000000;
	@%p54 bra 	$L__BB0_69;
	{ // callseq 7, 0
	.param .b64 param0;
	st.param.f64 	[param0], %fd83;
	.param .align 16 .b8 retval0[16];
	call.uni (retval0), 
	__internal_trig_reduction_slowpathd, 
	(
	param0
	);
	ld.param.f64 	%fd592, [retval0];
	ld.param.b32 	%r122, [retval0+8];
	} // callseq 7
$L__BB0_69:
	shl.b32 	%r108, %r122, 6;
	cvt.u64.u32 	%rd185, %r108;
	and.b64  	%rd186, %rd185, 64;
	add.s64 	%rd188, %rd183, %rd186;
	mul.rn.f64 	%fd543, %fd592, %fd592;
	and.b32  	%r109, %r122, 1;
	setp.eq.b32 	%p55, %r109, 1;
	selp.f64 	%fd544, 0dBDA8FF8320FD8164, 0d3DE5DB65F9785EBA, %p55;
	ld.global.nc.v2.f64 	{%fd545, %fd546}, [%rd188];
	fma.rn.f64 	%fd547, %fd544, %fd543, %fd545;
	fma.rn.f64 	%fd548, %fd547, %fd543, %fd546;
	ld.global.nc.v2.f64 	{%fd549, %fd550}, [%rd188+16];
	fma.rn.f64 	%fd551, %fd548, %fd543, %fd549;
	fma.rn.f64 	%fd552, %fd551, %fd543, %fd550;
	ld.global.nc.v2.f64 	{%fd553, %fd554}, [%rd188+32];
	fma.rn.f64 	%fd555, %fd552, %fd543, %fd553;
	fma.rn.f64 	%fd556, %fd555, %fd543, %fd554;
	fma.rn.f64 	%fd557, %fd556, %fd592, %fd592;
	fma.rn.f64 	%fd558, %fd556, %fd543, 0d3FF0000000000000;
	selp.f64 	%fd559, %fd558, %fd557, %p55;
	and.b32  	%r110, %r122, 2;
	setp.eq.s32 	%p56, %r110, 0;
	mov.f64 	%fd560, 0d0000000000000000;
	sub.f64 	%fd561, %fd560, %fd559;
	selp.f64 	%fd562, %fd559, %fd561, %p56;
	mul.f64 	%fd563, %fd82, %fd562;
	st.global.f64 	[%rd12], %fd563;
	ld.global.f64 	%fd593, [%rd6];
	setp.leu.f64 	%p57, %fd593, %fd93;
	@%p57 bra 	$L__BB0_71;
	add.f64 	%fd564, %fd93, %fd93;
	sub.f64 	%fd565, %fd564, %fd593;
	st.global.f64 	[%rd6], %fd565;
	ld.global.f64 	%fd566, [%rd7];
	neg.f64 	%fd567, %fd566;
	st.global.f64 	[%rd7], %fd567;
	ld.global.f64 	%fd593, [%rd6];
$L__BB0_71:
	setp.geu.f64 	%p58, %fd593, 0d0000000000000000;
	@%p58 bra 	$L__BB0_73;
	neg.f64 	%fd568, %fd593;
	st.global.f64 	[%rd6], %fd568;
	ld.global.f64 	%fd569, [%rd7];
	neg.f64 	%fd570, %fd569;
	st.global.f64 	[%rd7], %fd570;
$L__BB0_73:
	ret;

}
.func  (.param .align 16 .b8 func_retval0[16]) __internal_trig_reduction_slowpathd(
	.param .b64 __internal_trig_reduction_slowpathd_param_0
)
{
	.local .align 8 .b8 	__local_depot1[40];
	.reg .b64 	%SP;
	.reg .b64 	%SPL;
	.reg .pred 	%p<10>;
	.reg .b32 	%r<47>;
	.reg .b64 	%rd<74>;
	.reg .b64 	%fd<5>;

	mov.u64 	%SPL, __local_depot1;
	ld.param.f64 	%fd4, [__internal_trig_reduction_slowpathd_param_0];
	add.u64 	%rd1, %SPL, 0;
	{
	.reg .b32 %temp; 
	mov.b64 	{%temp, %r1}, %fd4;
	}
	shr.u32 	%r2, %r1, 20;
	and.b32  	%r3, %r2, 2047;
	setp.eq.s32 	%p1, %r3, 2047;
	mov.b32 	%r46, 0;
	@%p1 bra 	$L__BB1_9;
	add.s32 	%r20, %r3, -1024;
	mov.b64 	%rd20, %fd4;
	shl.b64 	%rd2, %rd20, 11;
	shr.u32 	%r4, %r20, 6;
	sub.s32 	%r45, 15, %r4;
	sub.s32 	%r21, 19, %r4;
	setp.lt.u32 	%p2, %r20, 128;
	selp.b32 	%r6, 18, %r21, %p2;
	setp.ge.s32 	%p3, %r45, %r6;
	mov.b64 	%rd70, 0;
	@%p3 bra 	$L__BB1_4;
	add.s32 	%r23, %r6, %r4;
	neg.s32 	%r43, %r23;
	or.b64  	%rd3, %rd2, -9223372036854775808;
	mov.b64 	%rd70, 0;
	mov.b32 	%r42, 0;
	mov.u64 	%rd25, __cudart_i2opi_d;
	mov.u32 	%r44, %r45;
$L__BB1_3:
	.pragma "nounroll";
	mul.wide.s32 	%rd22, %r42, 8;
	add.s64 	%rd23, %rd1, %rd22;
	mul.wide.s32 	%rd24, %r44, 8;
	add.s64 	%rd26, %rd25, %rd24;
	ld.global.nc.u64 	%rd27, [%rd26];
	{
	.reg .u32 %r0, %r1, %r2, %r3, %alo, %ahi, %blo, %bhi, %clo, %chi;
	mov.b64 	{%alo,%ahi}, %rd27;
	mov.b64 	{%blo,%bhi}, %rd3;
	mov.b64 	{%clo,%chi}, %rd70;
	mad.lo.cc.u32 	%r0, %alo, %blo, %clo;
	madc.hi.cc.u32 	%r1, %alo, %blo, %chi;
	madc.hi.u32 	%r2, %alo, %bhi, 0;
	mad.lo.cc.u32 	%r1, %alo, %bhi, %r1;
	madc.hi.cc.u32 	%r2, %ahi, %blo, %r2;
	madc.hi.u32 	%r3, %ahi, %bhi, 0;
	mad.lo.cc.u32 	%r1, %ahi, %blo, %r1;
	madc.lo.cc.u32 	%r2, %ahi, %bhi, %r2;
	addc.u32 	%r3, %r3, 0;
	mov.b64 	%rd28, {%r0,%r1};
	mov.b64 	%rd70, {%r2,%r3};
	}
	st.local.u64 	[%rd23], %rd28;
	add.s32 	%r44, %r44, 1;
	add.s32 	%r43, %r43, 1;
	add.s32 	%r42, %r42, 1;
	setp.ne.s32 	%p4, %r43, -15;
	mov.u32 	%r45, %r6;
	@%p4 bra 	$L__BB1_3;
$L__BB1_4:
	cvt.s64.s32 	%rd29, %r45;
	cvt.u64.u32 	%rd30, %r4;
	add.s64 	%rd31, %rd30, %rd29;
	shl.b64 	%rd32, %rd31, 3;
	add.s64 	%rd33, %rd1, %rd32;
	st.local.u64 	[%rd33+-120], %rd70;
	and.b32  	%r15, %r2, 63;
	ld.local.u64 	%rd72, [%rd1+16];
	ld.local.u64 	%rd71, [%rd1+24];
	setp.eq.s32 	%p5, %r15, 0;
	@%p5 bra 	$L__BB1_6;
	shl.b64 	%rd34, %rd71, %r15;
	shr.u64 	%rd35, %rd72, 1;
	xor.b32  	%r24, %r15, 63;
	shr.u64 	%rd36, %rd35, %r24;
	or.b64  	%rd71, %rd34, %rd36;
	ld.local.u64 	%rd37, [%rd1+8];
	shl.b64 	%rd38, %rd72, %r15;
	shr.u64 	%rd39, %rd37, 1;
	shr.u64 	%rd40, %rd39, %r24;
	or.b64  	%rd72, %rd38, %rd40;
$L__BB1_6:
	and.b32  	%r25, %r1, -2147483648;
	shr.u64 	%rd41, %rd71, 62;
	cvt.u32.u64 	%r26, %rd41;
	mov.b64 	{%r27, %r28}, %rd71;
	mov.b64 	{%r29, %r30}, %rd72;
	shf.l.wrap.b32 	%r31, %r30, %r27, 2;
	shf.l.wrap.b32 	%r32, %r27, %r28, 2;
	mov.b64 	%rd42, {%r31, %r32};
	shl.b64 	%rd43, %rd72, 2;
	shr.u64 	%rd44, %rd42, 63;
	cvt.u32.u64 	%r33, %rd44;
	add.s32 	%r34, %r33, %r26;
	setp.eq.s32 	%p6, %r25, 0;
	neg.s32 	%r35, %r34;
	selp.b32 	%r46, %r34, %r35, %p6;
	setp.gt.s64 	%p7, %rd42, -1;
	mov.b64 	%rd45, 0;
	{
	.reg .u32 %r0, %r1, %r2, %r3, %a0, %a1, %a2, %a3, %b0, %b1, %b2, %b3;
	mov.b64 	{%a0,%a1}, %rd45;
	mov.b64 	{%a2,%a3}, %rd45;
	mov.b64 	{%b0,%b1}, %rd43;
	mov.b64 	{%b2,%b3}, %rd42;
	sub.cc.u32 	%r0, %a0, %b0;
	subc.cc.u32 	%r1, %a1, %b1;
	subc.cc.u32 	%r2, %a2, %b2;
	subc.u32 	%r3, %a3, %b3;
	mov.b64 	%rd46, {%r0,%r1};
	mov.b64 	%rd47, {%r2,%r3};
	}
	xor.b32  	%r36, %r25, -2147483648;
	selp.b64 	%rd73, %rd42, %rd47, %p7;
	selp.b64 	%rd14, %rd43, %rd46, %p7;
	selp.b32 	%r17, %r25, %r36, %p7;
	clz.b64 	%r37, %rd73;
	cvt.u64.u32 	%rd15, %r37;
	setp.eq.s32 	%p8, %r37, 0;
	@%p8 bra 	$L__BB1_8;
	cvt.u32.u64 	%r38, %rd15;
	and.b32  	%r39, %r38, 63;
	shl.b64 	%rd48, %rd73, %r39;
	shr.u64 	%rd49, %rd14, 1;
	not.b32 	%r40, %r38;
	and.b32  	%r41, %r40, 63;
	shr.u64 	%rd50, %rd49, %r41;
	or.b64  	%rd73, %rd48, %rd50;
$L__BB1_8:
	mov.b64 	%rd51, -3958705157555305931;
	{
	.reg .u32 %r0, %r1, %r2, %r3, %alo, %ahi, %blo, %bhi;
	mov.b64 	{%alo,%ahi}, %rd73;
	mov.b64 	{%blo,%bhi}, %rd51;
	mul.lo.u32 	%r0, %alo, %blo;
	mul.hi.u32 	%r1, %alo, %blo;
	mad.lo.cc.u32 	%r1, %alo, %bhi, %r1;
	madc.hi.u32 	%r2, %alo, %bhi, 0;
	mad.lo.cc.u32 	%r1, %ahi, %blo, %r1;
	madc.hi.cc.u32 	%r2, %ahi, %blo, %r2;
	madc.hi.u32 	%r3, %ahi, %bhi, 0;
	mad.lo.cc.u32 	%r2, %ahi, %bhi, %r2;
	addc.u32 	%r3, %r3, 0;
	mov.b64 	%rd52, {%r0,%r1};
	mov.b64 	%rd53, {%r2,%r3};
	}
	setp.gt.s64 	%p9, %rd53, 0;
	{
	.reg .u32 %r0, %r1, %r2, %r3, %a0, %a1, %a2, %a3, %b0, %b1, %b2, %b3;
	mov.b64 	{%a0,%a1}, %rd52;
	mov.b64 	{%a2,%a3}, %rd53;
	mov.b64 	{%b0,%b1}, %rd52;
	mov.b64 	{%b2,%b3}, %rd53;
	add.cc.u32 	%r0, %a0, %b0;
	addc.cc.u32 	%r1, %a1, %b1;
	addc.cc.u32 	%r2, %a2, %b2;
	addc.u32 	%r3, %a3, %b3;
	mov.b64 	%rd54, {%r0,%r1};
	mov.b64 	%rd55, {%r2,%r3};
	}
	selp.b64 	%rd56, %rd55, %rd53, %p9;
	selp.s64 	%rd57, -1, 0, %p9;
	sub.s64 	%rd58, %rd57, %rd15;
	cvt.u64.u32 	%rd59, %r17;
	shl.b64 	%rd60, %rd59, 32;
	add.s64 	%rd61, %rd56, 1;
	shr.u64 	%rd62, %rd61, 10;
	add.s64 	%rd63, %rd62, 1;
	shr.u64 	%rd64, %rd63, 1;
	shl.b64 	%rd65, %rd58, 52;
	add.s64 	%rd66, %rd65, %rd64;
	add.s64 	%rd67, %rd66, 4602678819172646912;
	or.b64  	%rd68, %rd67, %rd60;
	mov.b64 	%fd4, %rd68;
$L__BB1_9:
	st.param.f64 	[func_retval0], %fd4;
	st.param.b32 	[func_retval0+8], %r46;
	ret;

}


// ===== COMPILED SASS (sm_100) =====

	.target	sm_100

	.elftype	@"ET_EXEC"


//--------------------- .note.nv.tkinfo           --------------------------
	.section	.note.nv.tkinfo,"",@"SHT_NOTE"
	.sectionflags	@"SHF_NOTE_NV_TKINFO"
	.tkinfo
        /*0018*/ 	.word	0x00000002
        /*0030*/ 	.string	""
        /*0030*/ 	.string	"ptxas"
        /*0030*/ 	.string	"Cuda compilation tools, release 13.0, V13.0.88"
        /*0030*/ 	.string	"Build cuda_13.0.r13.0/compiler.36424714_0"
        /*0030*/ 	.string	"-arch sm_100 -m 64 "



//--------------------- .note.nv.cuinfo           --------------------------
	.section	.note.nv.cuinfo,"",@"SHT_NOTE"
	.sectionflags	@"SHF_NOTE_NV_CUINFO"
        /*0018*/ 	.short	0x0002
        /*001a*/ 	.short	0x0064
        /*001c*/ 	.short	0x0082
	.zero		2


//--------------------- .nv.info                  --------------------------
	.section	.nv.info,"",@"SHT_CUDA_INFO"
	.align	4


	//----- nvinfo : EIATTR_REGCOUNT
	.align		4
        /*0000*/ 	.byte	0x04, 0x2f
        /*0002*/ 	.short	(.L_3 - .L_2)
	.align		4
.L_2:
        /*0004*/ 	.word	index@(_Z24processMandelbrotElementPdS_S_S_S_S_S_S_S_S_S_S_S_S_S_Piidddiiddddd)
        /*0008*/ 	.word	0x0000003c


	//----- nvinfo : EIATTR_FRAME_SIZE
	.align		4
.L_3:
        /*000c*/ 	.byte	0x04, 0x11
        /*000e*/ 	.short	(.L_5 - .L_4)
	.align		4
.L_4:
        /*0010*/ 	.word	index@($_Z24processMandelbrotElementPdS_S_S_S_S_S_S_S_S_S_S_S_S_S_Piidddiiddddd$__internal_trig_reduction_slowpathd)
        /*0014*/ 	.word	0x00000028


	//----- nvinfo : EIATTR_FRAME_SIZE
	.align		4
.L_5:
        /*0018*/ 	.byte	0x04, 0x11
        /*001a*/ 	.short	(.L_7 - .L_6)
	.align		4
.L_6:
        /*001c*/ 	.word	index@($__internal_2_$__cuda_sm20_dsqrt_rn_f64_mediumpath_v1)
        /*0020*/ 	.word	0x00000028


	//----- nvinfo : EIATTR_FRAME_SIZE
	.align		4
.L_7:
        /*0024*/ 	.byte	0x04, 0x11
        /*0026*/ 	.short	(.L_9 - .L_8)
	.align		4
.L_8:
        /*0028*/ 	.word	index@($__internal_1_$__cuda_sm20_div_rn_f64_full)
        /*002c*/ 	.word	0x00000028


	//----- nvinfo : EIATTR_FRAME_SIZE
	.align		4
.L_9:
        /*0030*/ 	.byte	0x04, 0x11
        /*0032*/ 	.short	(.L_11 - .L_10)
	.align		4
.L_10:
        /*0034*/ 	.word	index@($__internal_0_$__cuda_sm20_dblrcp_rn_slowpath_v3)
        /*0038*/ 	.word	0x00000028


	//----- nvinfo : EIATTR_FRAME_SIZE
	.align		4
.L_11:
        /*003c*/ 	.byte	0x04, 0x11
        /*003e*/ 	.short	(.L_13 - .L_12)
	.align		4
.L_12:
        /*0040*/ 	.word	index@(_Z24processMandelbrotElementPdS_S_S_S_S_S_S_S_S_S_S_S_S_S_Piidddiiddddd)
        /*0044*/ 	.word	0x00000028


	//----- nvinfo : EIATTR_MIN_STACK_SIZE
	.align		4
.L_13:
        /*0048*/ 	.byte	0x04, 0x12
        /*004a*/ 	.short	(.L_15 - .L_14)
	.align		4
.L_14:
        /*004c*/ 	.word	index@(_Z24processMandelbrotElementPdS_S_S_S_S_S_S_S_S_S_S_S_S_S_Piidddiiddddd)
        /*0050*/ 	.word	0x00000028
.L_15:


//--------------------- .nv.compat                --------------------------
	.section	.nv.compat,"",@"SHT_CUDA_COMPAT_INFO"
	.align	4
        /*0000*/ 	.byte	0x02, 0x09, 0x00, 0x00, 0x02, 0x02, 0x01, 0x00, 0x02, 0x05, 0x05, 0x00, 0x03, 0x07, 0x01, 0x01
        /*0010*/ 	.byte	0x02, 0x03, 0x00, 0x00, 0x02, 0x06, 0x01, 0x00, 0x04, 0x0b, 0x08, 0x00, 0x01, 0x00, 0x00, 0x00
        /*0020*/ 	.byte	0x00, 0x00, 0x00, 0x00


//--------------------- .nv.info._Z24processMandelbrotElementPdS_S_S_S_S_S_S_S_S_S_S_S_S_S_Piidddiiddddd --------------------------
	.section	.nv.info._Z24processMandelbrotElementPdS_S_S_S_S_S_S_S_S_S_S_S_S_S_Piidddiiddddd,"",@"SHT_CUDA_INFO"
	.sectionflags	@""
	.align	4


	//----- nvinfo : EIATTR_CUDA_API_VERSION
	.align		4
        /*0000*/ 	.byte	0x04, 0x37
        /*0002*/ 	.short	(.L_17 - .L_16)
.L_16:
        /*0004*/ 	.word	0x00000082


	//----- nvinfo : EIATTR_KPARAM_INFO
	.align		4
.L_17:
        /*0008*/ 	.byte	0x04, 0x17
        /*000a*/ 	.short	(.L_19 - .L_18)
.L_18:
        /*000c*/ 	.word	0x00000000
        /*0010*/ 	.short	0x001a
        /*0012*/ 	.short	0x00c8
        /*0014*/ 	.byte	0x00, 0xf0, 0x21, 0x00


	//----- nvinfo : EIATTR_KPARAM_INFO
	.align		4
.L_19:
        /*0018*/ 	.byte	0x04, 0x17
        /*001a*/ 	.short	(.L_21 - .L_20)
.L_20:
        /*001c*/ 	.word	0x00000000
        /*0020*/ 	.short	0x0019
        /*0022*/ 	.short	0x00c0
        /*0024*/ 	.byte	0x00, 0xf0, 0x21, 0x00


	//----- nvinfo : EIATTR_KPARAM_INFO
	.align		4
.L_21:
        /*0028*/ 	.byte	0x04, 0x17
        /*002a*/ 	.short	(.L_23 - .L_22)
.L_22:
        /*002c*/ 	.word	0x00000000
        /*0030*/ 	.short	0x0018
        /*0032*/ 	.short	0x00b8
        /*0034*/ 	.byte	0x00, 0xf0, 0x21, 0x00


	//----- nvinfo : EIATTR_KPARAM_INFO
	.align		4
.L_23:
        /*0038*/ 	.byte	0x04, 0x17
        /*003a*/ 	.short	(.L_25 - .L_24)
.L_24:
        /*003c*/ 	.word	0x00000000
        /*0040*/ 	.short	0x0017
        /*0042*/ 	.short	0x00b0
        /*0044*/ 	.byte	0x00, 0xf0, 0x21, 0x00


	//----- nvinfo : EIATTR_KPARAM_INFO
	.align		4
.L_25:
        /*0048*/ 	.byte	0x04, 0x17
        /*004a*/ 	.short	(.L_27 - .L_26)
.L_26:
        /*004c*/ 	.word	0x00000000
        /*0050*/ 	.short	0x0016
        /*0052*/ 	.short	0x00a8
        /*0054*/ 	.byte	0x00, 0xf0, 0x21, 0x00


	//----- nvinfo : EIATTR_KPARAM_INFO
	.align		4
.L_27:
        /*0058*/ 	.byte	0x04, 0x17
        /*005a*/ 	.short	(.L_29 - .L_28)
.L_28:
        /*005c*/ 	.word	0x00000000
        /*0060*/ 	.short	0x0015
        /*0062*/ 	.short	0x00a4
        /*0064*/ 	.byte	0x00, 0xf0, 0x11, 0x00


	//----- nvinfo : EIATTR_KPARAM_INFO
	.align		4
.L_29:
        /*0068*/ 	.byte	0x04, 0x17
        /*006a*/ 	.short	(.L_31 - .L_30)
.L_30:
        /*006c*/ 	.word	0x00000000
        /*0070*/ 	.short	0x0014
        /*0072*/ 	.short	0x00a0
        /*0074*/ 	.byte	0x00, 0xf0, 0x11, 0x00


	//----- nvinfo : EIATTR_KPARAM_INFO
	.align		4
.L_31:
        /*0078*/ 	.byte	0x04, 0x17
        /*007a*/ 	.short	(.L_33 - .L_32)
.L_32:
        /*007c*/ 	.word	0x00000000
        /*0080*/ 	.short	0x0013
        /*0082*/ 	.short	0x0098
        /*0084*/ 	.byte	0x00, 0xf0, 0x21, 0x00


	//----- nvinfo : EIATTR_KPARAM_INFO
	.align		4
.L_33:
        /*0088*/ 	.byte	0x04, 0x17
        /*008a*/ 	.short	(.L_35 - .L_34)
.L_34:
        /*008c*/ 	.word	0x00000000
        /*0090*/ 	.short	0x0012
        /*0092*/ 	.short	0x0090
        /*0094*/ 	.byte	0x00, 0xf0, 0x21, 0x00


	//----- nvinfo : EIATTR_KPARAM_INFO
	.align		4
.L_35:
        /*0098*/ 	.byte	0x04, 0x17
        /*009a*/ 	.short	(.L_37 - .L_36)
.L_36:
        /*009c*/ 	.word	0x00000000
        /*00a0*/ 	.short	0x0011
        /*00a2*/ 	.short	0x0088
        /*00a4*/ 	.byte	0x00, 0xf0, 0x21, 0x00


	//----- nvinfo : EIATTR_KPARAM_INFO
	.align		4
.L_37:
        /*00a8*/ 	.byte	0x04, 0x17
        /*00aa*/ 	.short	(.L_39 - .L_38)
.L_38:
        /*00ac*/ 	.word	0x00000000
        /*00b0*/ 	.short	0x0010
        /*00b2*/ 	.short	0x0080
        /*00b4*/ 	.byte	0x00, 0xf0, 0x11, 0x00


	//----- nvinfo : EIATTR_KPARAM_INFO
	.align		4
.L_39:
        /*00b8*/ 	.byte	0x04, 0x17
        /*00ba*/ 	.short	(.L_41 - .L_40)
.L_40:
        /*00bc*/ 	.word	0x00000000
        /*00c0*/ 	.short	0x000f
        /*00c2*/ 	.short	0x0078
        /*00c4*/ 	.byte	0x00, 0xf5, 0x21, 0x00


	//----- nvinfo : EIATTR_KPARAM_INFO
	.align		4
.L_41:
        /*00c8*/ 	.byte	0x04, 0x17
        /*00ca*/ 	.short	(.L_43 - .L_42)
.L_42:
        /*00cc*/ 	.word	0x00000000
        /*00d0*/ 	.short	0x000e
        /*00d2*/ 	.short	0x0070
        /*00d4*/ 	.byte	0x00, 0xf5, 0x21, 0x00


	//----- nvinfo : EIATTR_KPARAM_INFO
	.align		4
.L_43:
        /*00d8*/ 	.byte	0x04, 0x17
        /*00da*/ 	.short	(.L_45 - .L_44)
.L_44:
        /*00dc*/ 	.word	0x00000000
        /*00e0*/ 	.short	0x000d
        /*00e2*/ 	.short	0x0068
        /*00e4*/ 	.byte	0x00, 0xf5, 0x21, 0x00


	//----- nvinfo : EIATTR_KPARAM_INFO
	.align		4
.L_45:
        /*00e8*/ 	.byte	0x04, 0x17
        /*00ea*/ 	.short	(.L_47 - .L_46)
.L_46:
        /*00ec*/ 	.word	0x00000000
        /*00f0*/ 	.short	0x000c
        /*00f2*/ 	.short	0x0060
        /*00f4*/ 	.byte	0x00, 0xf5, 0x21, 0x00


	//----- nvinfo : EIATTR_KPARAM_INFO
	.align		4
.L_47:
        /*00f8*/ 	.byte	0x04, 0x17
        /*00fa*/ 	.short	(.L_49 - .L_48)
.L_48:
        /*00fc*/ 	.word	0x00000000
        /*0100*/ 	.short	0x000b
        /*0102*/ 	.short	0x0058
        /*0104*/ 	.byte	0x00, 0xf5, 0x21, 0x00


	//----- nvinfo : EIATTR_KPARAM_INFO
	.align		4
.L_49:
        /*0108*/ 	.byte	0x04, 0x17
        /*010a*/ 	.short	(.L_51 - .L_50)
.L_50:
        /*010c*/ 	.word	0x00000000
        /*0110*/ 	.short	0x000a
        /*0112*/ 	.short	0x0050
        /*0114*/ 	.byte	0x00, 0xf5, 0x21, 0x00


	//----- nvinfo : EIATTR_KPARAM_INFO
	.align		4
.L_51:
        /*0118*/ 	.byte	0x04, 0x17
        /*011a*/ 	.short	(.L_53 - .L_52)
.L_52:
        /*011c*/ 	.word	0x00000000
        /*0120*/ 	.short	0x0009
        /*0122*/ 	.short	0x0048
        /*0124*/ 	.byte	0x00, 0xf5, 0x21, 0x00


	//----- nvinfo : EIATTR_KPARAM_INFO
	.align		4
.L_53:
        /*0128*/ 	.byte	0x04, 0x17
        /*012a*/ 	.short	(.L_55 - .L_54)
.L_54:
        /*012c*/ 	.word	0x00000000
        /*0130*/ 	.short	0x0008
        /*0132*/ 	.short	0x0040
        /*0134*/ 	.byte	0x00, 0xf5, 0x21, 0x00


	//----- nvinfo : EIATTR_KPARAM_INFO
	.align		4
.L_55:
        /*0138*/ 	.byte	0x04, 0x17
        /*013a*/ 	.short	(.L_57 - .L_56)
.L_56:
        /*013c*/ 	.word	0x00000000
        /*0140*/ 	.short	0x0007
        /*0142*/ 	.short	0x0038
        /*0144*/ 	.byte	0x00, 0xf5, 0x21, 0x00


	//----- nvinfo : EIATTR_KPARAM_INFO
	.align		4
.L_57:
        /*0148*/ 	.byte	0x04, 0x17
        /*014a*/ 	.short	(.L_59 - .L_58)
.L_58:
        /*014c*/ 	.word	0x00000000
        /*0150*/ 	.short	0x0006
        /*0152*/ 	.short	0x0030
        /*0154*/ 	.byte	0x00, 0xf5, 0x21, 0x00


	//----- nvinfo : EIATTR_KPARAM_INFO
	.align		4
.L_59:
        /*0158*/ 	.byte	0x04, 0x17
        /*015a*/ 	.short	(.L_61 - .L_60)
.L_60:
        /*015c*/ 	.word	0x00000000
        /*0160*/ 	.short	0x0005
        /*0162*/ 	.short	0x0028
        /*0164*/ 	.byte	0x00, 0xf5, 0x21, 0x00


	//----- nvinfo : EIATTR_KPARAM_INFO
	.align		4
.L_61:
        /*0168*/ 	.byte	0x04, 0x17
        /*016a*/ 	.short	(.L_63 - .L_62)
.L_62:
        /*016c*/ 	.word	0x00000000
        /*0170*/ 	.short	0x0004
        /*0172*/ 	.short	0x0020
        /*0174*/ 	.byte	0x00, 0xf5, 0x21, 0x00


	//----- nvinfo : EIATTR_KPARAM_INFO
	.align		4
.L_63:
        /*0178*/ 	.byte	0x04, 0x17
        /*017a*/ 	.short	(.L_65 - .L_64)
.L_64:
        /*017c*/ 	.word	0x00000000
        /*0180*/ 	.short	0x0003
        /*0182*/ 	.short	0x0018
        /*0184*/ 	.byte	0x00, 0xf5, 0x21, 0x00


	//----- nvinfo : EIATTR_KPARAM_INFO
	.align		4
.L_65:
        /*0188*/ 	.byte	0x04, 0x17
        /*018a*/ 	.short	(.L_67 - .L_66)
.L_66:
        /*018c*/ 	.word	0x00000000
        /*0190*/ 	.short	0x0002
        /*0192*/ 	.short	0x0010
        /*0194*/ 	.byte	0x00, 0xf5, 0x21, 0x00


	//----- nvinfo : EIATTR_KPARAM_INFO
	.align		4
.L_67:
        /*0198*/ 	.byte	0x04, 0x17
        /*019a*/ 	.short	(.L_69 - .L_68)
.L_68:
        /*019c*/ 	.word	0x00000000
        /*01a0*/ 	.short	0x0001
        /*01a2*/ 	.short	0x0008
        /*01a4*/ 	.byte	0x00, 0xf5, 0x21, 0x00


	//----- nvinfo : EIATTR_KPARAM_INFO
	.align		4
.L_69:
        /*01a8*/ 	.byte	0x04, 0x17
        /*01aa*/ 	.short	(.L_71 - .L_70)
.L_70:
        /*01ac*/ 	.word	0x00000000
        /*01b0*/ 	.short	0x0000
        /*01b2*/ 	.short	0x0000
        /*01b4*/ 	.byte	0x00, 0xf5, 0x21, 0x00


	//----- nvinfo : EIATTR_SPARSE_MMA_MASK
	.align		4
.L_71:
        /*01b8*/ 	.byte	0x03, 0x50
        /*01ba*/ 	.short	0x0000


	//----- nvinfo : EIATTR_MAXREG_COUNT
	.align		4
        /*01bc*/ 	.byte	0x03, 0x1b
        /*01be*/ 	.short	0x00ff


	//----- nvinfo : EIATTR_MERCURY_ISA_VERSION
	.align		4
        /*01c0*/ 	.byte	0x03, 0x5f
        /*01c2*/ 	.short	0x0101


	//----- nvinfo : EIATTR_VRC_CTA_INIT_COUNT
	.align		4
        /*01c4*/ 	.byte	0x02, 0x4a
	.zero		1
	.zero		1


	//----- nvinfo : EIATTR_EXIT_INSTR_OFFSETS
	.align		4
        /*01c8*/ 	.byte	0x04, 0x1c
        /*01ca*/ 	.short	(.L_73 - .L_72)


	//   ....[0]....
.L_72:
        /*01cc*/ 	.word	0x000000e0


	//   ....[1]....
        /*01d0*/ 	.word	0x00000140


	//   ....[2]....
        /*01d4*/ 	.word	0x00006ab0


	//   ....[3]....
        /*01d8*/ 	.word	0x00006b10


	//----- nvinfo : EIATTR_CRS_STACK_SIZE
	.align		4
.L_73:
        /*01dc*/ 	.byte	0x04, 0x1e
        /*01de*/ 	.short	(.L_75 - .L_74)
.L_74:
        /*01e0*/ 	.word	0x00000000


	//----- nvinfo : EIATTR_CBANK_PARAM_SIZE
	.align		4
.L_75:
        /*01e4*/ 	.byte	0x03, 0x19
        /*01e6*/ 	.short	0x00d0


	//----- nvinfo : EIATTR_PARAM_CBANK
	.align		4
        /*01e8*/ 	.byte	0x04, 0x0a
        /*01ea*/ 	.short	(.L_77 - .L_76)
	.align		4
.L_76:
        /*01ec*/ 	.word	index@(.nv.constant0._Z24processMandelbrotElementPdS_S_S_S_S_S_S_S_S_S_S_S_S_S_Piidddiiddddd)
        /*01f0*/ 	.short	0x0380
        /*01f2*/ 	.short	0x00d0


	//----- nvinfo : EIATTR_SW_WAR
	.align		4
.L_77:
        /*01f4*/ 	.byte	0x04, 0x36
        /*01f6*/ 	.short	(.L_79 - .L_78)
.L_78:
        /*01f8*/ 	.word	0x00000008
.L_79:


//--------------------- .nv.callgraph             --------------------------
	.section	.nv.callgraph,"",@"SHT_CUDA_CALLGRAPH"
	.align	4
	.sectionentsize	8
	.align		4
        /*0000*/ 	.word	0x00000000
	.align		4
        /*0004*/ 	.word	0xffffffff
	.align		4
        /*0008*/ 	.word	0x00000000
	.align		4
        /*000c*/ 	.word	0xfffffffe
	.align		4
        /*0010*/ 	.word	0x00000000
	.align		4
        /*0014*/ 	.word	0xfffffffd
	.align		4
        /*0018*/ 	.word	0x00000000
	.align		4
        /*001c*/ 	.word	0xfffffffc


//--------------------- .nv.constant4             --------------------------
	.section	.nv.constant4,"a",@progbits
	.align	8
	.align		8
.nv.constant4:
        /*0000*/ 	.dword	__cudart_i2opi_d
	.align		8
        /*0008*/ 	.dword	__cudart_sin_cos_coeffs


//--------------------- .text._Z24processMandelbrotElementPdS_S_S_S_S_S_S_S_S_S_S_S_S_S_Piidddiiddddd --------------------------
	.section	.text._Z24processMandelbrotElementPdS_S_S_S_S_S_S_S_S_S_S_S_S_S_Piidddiiddddd,"ax",@progbits
	.align	128
        .global         _Z24processMandelbrotElementPdS_S_S_S_S_S_S_S_S_S_S_S_S_S_Piidddiiddddd
        .type           _Z24processMandelbrotElementPdS_S_S_S_S_S_S_S_S_S_S_S_S_S_Piidddiiddddd,@function
        .size           _Z24processMandelbrotElementPdS_S_S_S_S_S_S_S_S_S_S_S_S_S_Piidddiiddddd,(.L_x_125 - _Z24processMandelbrotElementPdS_S_S_S_S_S_S_S_S_S_S_S_S_S_Piidddiiddddd)
        .other          _Z24processMandelbrotElementPdS_S_S_S_S_S_S_S_S_S_S_S_S_S_Piidddiiddddd,@"STO_CUDA_ENTRY STV_DEFAULT"
_Z24processMandelbrotElementPdS_S_S_S_S_S_S_S_S_S_S_S_S_S_Piidddiiddddd:
.text._Z24processMandelbrotElementPdS_S_S_S_S_S_S_S_S_S_S_S_S_S_Piidddiiddddd:
[----:B------:R-:W0:Y:S01]  /*0000*/  LDC R1, c[0x0][0x37c] ;  /* 0x0000df00ff017b82 */ /* 0x000e220000000800 */
[----:B------:R-:W1:Y:S07]  /*0010*/  S2R R18, SR_TID.Y ;  /* 0x0000000000127919 */ /* 0x000e6e0000002200 */
[----:B------:R-:W-:Y:S01]  /*0020*/  S2UR UR4, SR_CTAID.X ;  /* 0x00000000000479c3 */ /* 0x000fe20000002500 */
[----:B------:R-:W2:Y:S01]  /*0030*/  LDCU UR6, c[0x0][0x370] ;  /* 0x00006e00ff0677ac */ /* 0x000ea20008000800 */
[----:B0-----:R-:W-:Y:S01]  /*0040*/  VIADD R1, R1, 0xffffffd8 ;  /* 0xffffffd801017836 */ /* 0x001fe20000000000 */
[----:B------:R-:W0:Y:S01]  /*0050*/  S2R R3, SR_TID.X ;  /* 0x0000000000037919 */ /* 0x000e220000002100 */
[----:B------:R-:W0:Y:S04]  /*0060*/  LDCU UR7, c[0x0][0x360] ;  /* 0x00006c00ff0777ac */ /* 0x000e280008000800 */
[----:B------:R-:W2:Y:S01]  /*0070*/  S2UR UR5, SR_CTAID.Y ;  /* 0x00000000000579c3 */ /* 0x000ea20000002600 */
[----:B------:R-:W3:Y:S07]  /*0080*/  LDCU UR8, c[0x0][0x400] ;  /* 0x00008000ff0877ac */ /* 0x000eee0008000800 */
[----:B------:R-:W1:Y:S01]  /*0090*/  LDC R5, c[0x0][0x364] ;  /* 0x0000d900ff057b82 */ /* 0x000e620000000800 */
[----:B--2---:R-:W-:-:S06]  /*00a0*/  UIMAD UR4, UR5, UR6, UR4 ;  /* 0x00000006050472a4 */ /* 0x004fcc000f8e0204 */
[----:B-1----:R-:W-:-:S04]  /*00b0*/  IMAD R18, R5, UR4, R18 ;  /* 0x0000000405127c24 */ /* 0x002fc8000f8e0212 */
[----:B0-----:R-:W-:-:S05]  /*00c0*/  IMAD R18, R18, UR7, R3 ;  /* 0x0000000712127c24 */ /* 0x001fca000f8e0203 */
[----:B---3--:R-:W-:-:S13]  /*00d0*/  ISETP.GE.AND P0, PT, R18, UR8, PT ;  /* 0x0000000812007c0c */ /* 0x008fda000bf06270 */
[----:B------:R-:W-:Y:S05]  /*00e0*/  @P0 EXIT ;  /* 0x000000000000094d */ /* 0x000fea0003800000 */
[----:B------:R-:W0:Y:S01]  /*00f0*/  LDC.64 R2, c[0x0][0x3f8] ;  /* 0x0000fe00ff027b82 */ /* 0x000e220000000a00 */
[----:B------:R-:W1:Y:S01]  /*0100*/  LDCU.64 UR6, c[0x0][0x358] ;  /* 0x00006b00ff0677ac */ /* 0x000e620008000a00 */
[----:B0-----:R-:W-:-:S05]  /*0110*/  IMAD.WIDE R2, R18, 0x4, R2 ;  /* 0x0000000412027825 */ /* 0x001fca00078e0202 */
[----:B-1----:R-:W2:Y:S02]  /*0120*/  LDG.E R0, desc[UR6][R2.64] ;  /* 0x0000000602007981 */ /* 0x002ea4000c1e1900 */
[----:B--2---:R-:W-:-:S13]  /*0130*/  ISETP.NE.AND P0, PT, R0, 0x1, PT ;  /* 0x000000010000780c */ /* 0x004fda0003f05270 */
[----:B------:R-:W-:Y:S05]  /*0140*/  @!P0 EXIT ;  /* 0x000000000000894d */ /* 0x000fea0003800000 */
[----:B------:R-:W0:Y:S01]  /*0150*/  LDC.64 R32, c[0x0][0x3b0] ;  /* 0x0000ec00ff207b82 */ /* 0x000e220000000a00 */
[----:B------:R-:W1:Y:S07]  /*0160*/  LDCU UR4, c[0x0][0x43c] ;  /* 0x00008780ff0477ac */ /* 0x000e6e0008000800 */
[----:B------:R-:W2:Y:S08]  /*0170*/  LDC.64 R30, c[0x0][0x390] ;  /* 0x0000e400ff1e7b82 */ /* 0x000eb00000000a00 */
[----:B------:R-:W3:Y:S01]  /*0180*/  LDC.64 R8, c[0x0][0x438] ;  /* 0x00010e00ff087b82 */ /* 0x000ee20000000a00 */
[----:B0-----:R-:W-:-:S05]  /*0190*/  IMAD.WIDE R32, R18, 0x8, R32 ;  /* 0x0000000812207825 */ /* 0x001fca00078e0220 */
[----:B------:R-:W4:Y:S01]  /*01a0*/  LDG.E.64 R24, desc[UR6][R32.64] ;  /* 0x0000000620187981 */ /* 0x000f22000c1e1b00 */
[----:B--2---:R-:W-:-:S05]  /*01b0*/  IMAD.WIDE R30, R18, 0x8, R30 ;  /* 0x00000008121e7825 */ /* 0x004fca00078e021e */
[----:B------:R0:W5:Y:S01]  /*01c0*/  LDG.E.64 R22, desc[UR6][R30.64] ;  /* 0x000000061e167981 */ /* 0x000162000c1e1b00 */
[----:B-1----:R-:W3:Y:S01]  /*01d0*/  MUFU.RCP64H R5, UR4 ;  /* 0x0000000400057d08 */ /* 0x002ee20008001800 */
[----:B------:R-:W-:Y:S01]  /*01e0*/  IMAD.MOV.U32 R4, RZ, RZ, 0x1 ;  /* 0x00000001ff047424 */ /* 0x000fe200078e00ff */
[----:B------:R-:W-:Y:S05]  /*01f0*/  BSSY.RECONVERGENT B1, `(.L_x_0) ;  /* 0x0000016000017945 */ /* 0x000fea0003800200 */
[----:B---3--:R-:W-:-:S08]  /*0200*/  DFMA R6, R4, -R8, 1 ;  /* 0x3ff000000406742b */ /* 0x008fd00000000808 */
[----:B------:R-:W-:-:S08]  /*0210*/  DFMA R6, R6, R6, R6 ;  /* 0x000000060606722b */ /* 0x000fd00000000006 */
[----:B------:R-:W-:-:S08]  /*0220*/  DFMA R6, R4, R6, R4 ;  /* 0x000000060406722b */ /* 0x000fd00000000004 */
[----:B------:R-:W-:-:S08]  /*0230*/  DFMA R4, R6, -R8, 1 ;  /* 0x3ff000000604742b */ /* 0x000fd00000000808 */
[----:B------:R-:W-:-:S08]  /*0240*/  DFMA R4, R6, R4, R6 ;  /* 0x000000040604722b */ /* 0x000fd00000000006 */
[----:B----4-:R-:W-:Y:S01]  /*0250*/  DMUL R14, R24, R4 ;  /* 0x00000004180e7228 */ /* 0x010fe20000000000 */
[----:B------:R-:W-:-:S07]  /*0260*/  FSETP.GEU.AND P1, PT, |R25|, 6.5827683646048100446e-37, PT ;  /* 0x036000001900780b */ /* 0x000fce0003f2e200 */
[----:B------:R-:W-:-:S08]  /*0270*/  DFMA R6, R14, -R8, R24 ;  /* 0x800000080e06722b */ /* 0x000fd00000000018 */
[----:B------:R-:W-:-:S10]  /*0280*/  DFMA R14, R4, R6, R14 ;  /* 0x00000006040e722b */ /* 0x000fd4000000000e */
[----:B------:R-:W-:-:S05]  /*0290*/  FFMA R0, RZ, UR4, R15 ;  /* 0x00000004ff007c23 */ /* 0x000fca000800000f */
[----:B------:R-:W-:-:S13]  /*02a0*/  FSETP.GT.AND P0, PT, |R0|, 1.469367938527859385e-39, PT ;  /* 0x001000000000780b */ /* 0x000fda0003f04200 */
[----:B0-----:R-:W-:Y:S05]  /*02b0*/  @P0 BRA P1, `(.L_x_1) ;  /* 0x0000000000240947 */ /* 0x001fea0000800000 */
[----:B------:R-:W0:Y:S01]  /*02c0*/  LDCU.64 UR4, c[0x0][0x438] ;  /* 0x00008700ff0477ac */ /* 0x000e220008000a00 */
[----:B------:R-:W-:Y:S01]  /*02d0*/  IMAD.MOV.U32 R7, RZ, RZ, R24 ;  /* 0x000000ffff077224 */ /* 0x000fe200078e0018 */
[----:B------:R-:W-:Y:S01]  /*02e0*/  MOV R0, 0x330 ;  /* 0x0000033000007802 */ /* 0x000fe20000000f00 */
[----:B------:R-:W-:Y:S02]  /*02f0*/  IMAD.MOV.U32 R4, RZ, RZ, R25 ;  /* 0x000000ffff047224 */ /* 0x000fe400078e0019 */
[----:B0-----:R-:W-:Y:S02]  /*0300*/  IMAD.U32 R6, RZ, RZ, UR4 ;  /* 0x00000004ff067e24 */ /* 0x001fe4000f8e00ff */
[----:B------:R-:W-:-:S07]  /*0310*/  IMAD.U32 R5, RZ, RZ, UR5 ;  /* 0x00000005ff057e24 */ /* 0x000fce000f8e00ff */
[----:B-----5:R-:W-:Y:S05]  /*0320*/  CALL.REL.NOINC `($__internal_1_$__cuda_sm20_div_rn_f64_full) ;  /* 0x0000006800a47944 */ /* 0x020fea0003c00000 */
[----:B------:R-:W-:Y:S02]  /*0330*/  IMAD.MOV.U32 R14, RZ, RZ, R5 ;  /* 0x000000ffff0e7224 */ /* 0x000fe400078e0005 */
[----:B------:R-:W-:-:S07]  /*0340*/  IMAD.MOV.U32 R15, RZ, RZ, R4 ;  /* 0x000000ffff0f7224 */ /* 0x000fce00078e0004 */
.L_x_1:
[----:B------:R-:W-:Y:S05]  /*0350*/  BSYNC.RECONVERGENT B1 ;  /* 0x0000000000017941 */ /* 0x000fea0003800200 */
.L_x_0:
[----:B------:R-:W0:Y:S01]  /*0360*/  LDCU UR4, c[0x0][0x444] ;  /* 0x00008880ff0477ac */ /* 0x000e220008000800 */
[----:B------:R-:W1:Y:S01]  /*0370*/  LDC.64 R8, c[0x0][0x440] ;  /* 0x00011000ff087b82 */ /* 0x000e620000000a00 */
[----:B------:R-:W-:Y:S01]  /*0380*/  IMAD.MOV.U32 R4, RZ, RZ, 0x1 ;  /* 0x00000001ff047424 */ /* 0x000fe200078e00ff */
[----:B------:R-:W-:Y:S01]  /*0390*/  DADD R20, R14, -0.5 ;  /* 0xbfe000000e147429 */ /* 0x000fe20000000000 */
[----:B-----5:R-:W-:Y:S01]  /*03a0*/  FSETP.GEU.AND P1, PT, |R23|, 6.5827683646048100446e-37, PT ;  /* 0x036000001700780b */ /* 0x020fe20003f2e200 */
[----:B------:R-:W-:Y:S08]  /*03b0*/  BSSY.RECONVERGENT B1, `(.L_x_2) ;  /* 0x0000017000017945 */ /* 0x000ff00003800200 */
[----:B------:R2:W3:Y:S08]  /*03c0*/  F2I.F64.FLOOR R20, R20 ;  /* 0x0000001400147311 */ /* 0x0004f00000305100 */
[----:B0-----:R-:W1:Y:S02]  /*03d0*/  MUFU.RCP64H R5, UR4 ;  /* 0x0000000400057d08 */ /* 0x001e640008001800 */
[----:B-1----:R-:W-:-:S08]  /*03e0*/  DFMA R6, R4, -R8, 1 ;  /* 0x3ff000000406742b */ /* 0x002fd00000000808 */
[----:B------:R-:W-:-:S08]  /*03f0*/  DFMA R6, R6, R6, R6 ;  /* 0x000000060606722b */ /* 0x000fd00000000006 */
[----:B------:R-:W-:-:S08]  /*0400*/  DFMA R6, R4, R6, R4 ;  /* 0x000000060406722b */ /* 0x000fd00000000004 */
[----:B------:R-:W-:-:S08]  /*0410*/  DFMA R4, R6, -R8, 1 ;  /* 0x3ff000000604742b */ /* 0x000fd00000000808 */
[----:B------:R-:W-:-:S08]  /*0420*/  DFMA R4, R6, R4, R6 ;  /* 0x000000040604722b */ /* 0x000fd00000000006 */
[----:B------:R-:W-:-:S08]  /*0430*/  DMUL R26, R22, R4 ;  /* 0x00000004161a7228 */ /* 0x000fd00000000000 */
[----:B------:R-:W-:-:S08]  /*0440*/  DFMA R6, R26, -R8, R22 ;  /* 0x800000081a06722b */ /* 0x000fd00000000016 */
[----:B------:R-:W-:-:S10]  /*0450*/  DFMA R26, R4, R6, R26 ;  /* 0x00000006041a722b */ /* 0x000fd4000000001a */
[----:B------:R-:W-:-:S05]  /*0460*/  FFMA R0, RZ, UR4, R27 ;  /* 0x00000004ff007c23 */ /* 0x000fca000800001b */
[----:B------:R-:W-:-:S13]  /*0470*/  FSETP.GT.AND P0, PT, |R0|, 1.469367938527859385e-39, PT ;  /* 0x001000000000780b */ /* 0x000fda0003f04200 */
[----:B--23--:R-:W-:Y:S05]  /*0480*/  @P0 BRA P1, `(.L_x_3) ;  /* 0x0000000000240947 */ /* 0x00cfea0000800000 */
[----:B------:R-:W0:Y:S01]  /*0490*/  LDCU.64 UR4, c[0x0][0x440] ;  /* 0x00008800ff0477ac */ /* 0x000e220008000a00 */
[----:B------:R-:W-:Y:S01]  /*04a0*/  IMAD.MOV.U32 R7, RZ, RZ, R22 ;  /* 0x000000ffff077224 */ /* 0x000fe200078e0016 */
[----:B------:R-:W-:Y:S01]  /*04b0*/  MOV R0, 0x500 ;  /* 0x0000050000007802 */ /* 0x000fe20000000f00 */
[----:B------:R-:W-:Y:S02]  /*04c0*/  IMAD.MOV.U32 R4, RZ, RZ, R23 ;  /* 0x000000ffff047224 */ /* 0x000fe400078e0017 */
[----:B0-----:R-:W-:Y:S02]  /*04d0*/  IMAD.U32 R6, RZ, RZ, UR4 ;  /* 0x00000004ff067e24 */ /* 0x001fe4000f8e00ff */
[----:B------:R-:W-:-:S07]  /*04e0*/  IMAD.U32 R5, RZ, RZ, UR5 ;  /* 0x00000005ff057e24 */ /* 0x000fce000f8e00ff */
[----:B------:R-:W-:Y:S05]  /*04f0*/  CALL.REL.NOINC `($__internal_1_$__cuda_sm20_div_rn_f64_full) ;  /* 0x0000006800307944 */ /* 0x000fea0003c00000 */
[----:B------:R-:W-:Y:S02]  /*0500*/  IMAD.MOV.U32 R26, RZ, RZ, R5 ;  /* 0x000000ffff1a7224 */ /* 0x000fe400078e0005 */
[----:B------:R-:W-:-:S07]  /*0510*/  IMAD.MOV.U32 R27, RZ, RZ, R4 ;  /* 0x000000ffff1b7224 */ /* 0x000fce00078e0004 */
.L_x_3:
[----:B------:R-:W-:Y:S05]  /*0520*/  BSYNC.RECONVERGENT B1 ;  /* 0x0000000000017941 */ /* 0x000fea0003800200 */
.L_x_2:
[----:B------:R-:W0:Y:S01]  /*0530*/  LDC R7, c[0x0][0x420] ;  /* 0x00010800ff077b82 */ /* 0x000e220000000800 */
[----:B------:R-:W0:Y:S01]  /*0540*/  F2I.F64.FLOOR R0, R26 ;  /* 0x0000001a00007311 */ /* 0x000e220000305100 */
[----:B------:R-:W-:Y:S01]  /*0550*/  ISETP.GT.AND P1, PT, R20, -0x1, PT ;  /* 0xffffffff1400780c */ /* 0x000fe20003f24270 */
[----:B------:R-:W-:Y:S01]  /*0560*/  BSSY.RECONVERGENT B1, `(.L_x_4) ;  /* 0x000009a000017945 */ /* 0x000fe20003800200 */
[----:B0-----:R-:W-:Y:S02]  /*0570*/  IMAD R9, R0, R7, RZ ;  /* 0x0000000700097224 */ /* 0x001fe400078e02ff */
[----:B------:R-:W-:Y:S02]  /*0580*/  VIADD R5, R7, 0xffffffff ;  /* 0xffffffff07057836 */ /* 0x000fe40000000000 */
[----:B------:R-:W-:Y:S02]  /*0590*/  IMAD.IADD R11, R20, 0x1, R9 ;  /* 0x00000001140b7824 */ /* 0x000fe400078e0209 */
[----:B------:R-:W-:-:S05]  /*05a0*/  IMAD.IADD R13, R9, 0x1, R7 ;  /* 0x00000001090d7824 */ /* 0x000fca00078e0207 */
[----:B------:R-:W-:Y:S05]  /*05b0*/  @P1 BRA `(.L_x_5) ;  /* 0x0000000000b81947 */ /* 0x000fea0003800000 */
[----:B------:R-:W0:Y:S01]  /*05c0*/  LDCU.64 UR4, c[0x0][0x3c8] ;  /* 0x00007900ff0477ac */ /* 0x000e220008000a00 */
[----:B------:R-:W-:Y:S02]  /*05d0*/  SHF.R.S32.HI R4, RZ, 0x1f, R20 ;  /* 0x0000001fff047819 */ /* 0x000fe40000011414 */
[----:B------:R-:W-:-:S04]  /*05e0*/  IADD3 R5, P0, PT, R20, R13, RZ ;  /* 0x0000000d14057210 */ /* 0x000fc80007f1e0ff */
[----:B------:R-:W-:Y:S02]  /*05f0*/  LEA.HI.X.SX32 R6, R13, R4, 0x1, P0 ;  /* 0x000000040d067211 */ /* 0x000fe400000f0eff */
[----:B------:R-:W-:Y:S01]  /*0600*/  IADD3 R7, P0, PT, R20, R9, RZ ;  /* 0x0000000914077210 */ /* 0x000fe20007f1e0ff */
[----:B------:R-:W1:Y:S01]  /*0610*/  LDC.64 R12, c[0x0][0x440] ;  /* 0x00011000ff0c7b82 */ /* 0x000e620000000a00 */
[----:B0-----:R-:W-:-:S04]  /*0620*/  LEA R10, P2, R5, UR4, 0x3 ;  /* 0x00000004050a7c11 */ /* 0x001fc8000f8418ff */
[----:B------:R-:W-:Y:S02]  /*0630*/  LEA.HI.X R11, R5, UR5, R6, 0x3, P2 ;  /* 0x00000005050b7c11 */ /* 0x000fe400090f1c06 */
[----:B------:R-:W-:Y:S02]  /*0640*/  LEA.HI.X.SX32 R6, R9, R4, 0x1, P0 ;  /* 0x0000000409067211 */ /* 0x000fe400000f0eff */
[C---:B------:R-:W-:Y:S01]  /*0650*/  LEA R4, P0, R7.reuse, UR4, 0x3 ;  /* 0x0000000407047c11 */ /* 0x040fe2000f8018ff */
[----:B------:R-:W0:Y:S01]  /*0660*/  LDCU UR4, c[0x0][0x444] ;  /* 0x00008880ff0477ac */ /* 0x000e220008000800 */
[----:B------:R-:W2:Y:S02]  /*0670*/  LDG.E.64 R10, desc[UR6][R10.64+0x8] ;  /* 0x000008060a0a7981 */ /* 0x000ea4000c1e1b00 */
[----:B------:R-:W-:-:S06]  /*0680*/  LEA.HI.X R5, R7, UR5, R6, 0x3, P0 ;  /* 0x0000000507057c11 */ /* 0x000fcc00080f1c06 */
[----:B------:R-:W3:Y:S01]  /*0690*/  LDG.E.64 R4, desc[UR6][R4.64+0x8] ;  /* 0x0000080604047981 */ /* 0x000ee2000c1e1b00 */
[----:B------:R-:W-:Y:S01]  /*06a0*/  IMAD.MOV.U32 R16, RZ, RZ, 0x1 ;  /* 0x00000001ff107424 */ /* 0x000fe200078e00ff */
[----:B------:R-:W4:Y:S01]  /*06b0*/  I2F.F64 R6, R0 ;  /* 0x0000000000067312 */ /* 0x000f220000201c00 */
[----:B------:R-:W-:Y:S07]  /*06c0*/  BSSY.RECONVERGENT B2, `(.L_x_6) ;  /* 0x000001c000027945 */ /* 0x000fee0003800200 */
[----:B0-----:R-:W1:Y:S02]  /*06d0*/  MUFU.RCP64H R17, UR4 ;  /* 0x0000000400117d08 */ /* 0x001e640008001800 */
[----:B-1----:R-:W-:-:S08]  /*06e0*/  DFMA R8, R16, -R12, 1 ;  /* 0x3ff000001008742b */ /* 0x002fd0000000080c */
[----:B------:R-:W-:Y:S02]  /*06f0*/  DFMA R28, R8, R8, R8 ;  /* 0x00000008081c722b */ /* 0x000fe40000000008 */
[CC--:B----4-:R-:W-:Y:S02]  /*0700*/  DFMA R8, R6.reuse, R12.reuse, R12 ;  /* 0x0000000c0608722b */ /* 0x0d0fe4000000000c */
[----:B------:R-:W-:-:S04]  /*0710*/  DFMA R6, -R6, R12, R22 ;  /* 0x0000000c0606722b */ /* 0x000fc80000000116 */
[----:B------:R-:W-:Y:S02]  /*0720*/  DFMA R28, R16, R28, R16 ;  /* 0x0000001c101c722b */ /* 0x000fe40000000010 */
[----:B------:R-:W-:Y:S02]  /*0730*/  DADD R8, -R22, R8 ;  /* 0x0000000016087229 */ /* 0x000fe40000000108 */
[----:B--2---:R-:W-:-:S04]  /*0740*/  DMUL R6, R10, R6 ;  /* 0x000000060a067228 */ /* 0x004fc80000000000 */
[----:B------:R-:W-:-:S04]  /*0750*/  DFMA R10, R28, -R12, 1 ;  /* 0x3ff000001c0a742b */ /* 0x000fc8000000080c */
[----:B---3--:R-:W-:-:S04]  /*0760*/  DFMA R8, R4, R8, R6 ;  /* 0x000000080408722b */ /* 0x008fc80000000006 */
[----:B------:R-:W-:-:S08]  /*0770*/  DFMA R10, R28, R10, R28 ;  /* 0x0000000a1c0a722b */ /* 0x000fd0000000001c */
[----:B------:R-:W-:Y:S01]  /*0780*/  DMUL R16, R10, R8 ;  /* 0x000000080a107228 */ /* 0x000fe20000000000 */
[----:B------:R-:W-:-:S07]  /*0790*/  FSETP.GEU.AND P2, PT, |R9|, 6.5827683646048100446e-37, PT ;  /* 0x036000000900780b */ /* 0x000fce0003f4e200 */
[----:B------:R-:W-:-:S08]  /*07a0*/  DFMA R4, R16, -R12, R8 ;  /* 0x8000000c1004722b */ /* 0x000fd00000000008 */
[----:B------:R-:W-:-:S10]  /*07b0*/  DFMA R16, R10, R4, R16 ;  /* 0x000000040a10722b */ /* 0x000fd40000000010 */
[----:B------:R-:W-:-:S05]  /*07c0*/  FFMA R0, RZ, UR4, R17 ;  /* 0x00000004ff007c23 */ /* 0x000fca0008000011 */
[----:B------:R-:W-:-:S13]  /*07d0*/  FSETP.GT.AND P0, PT, |R0|, 1.469367938527859385e-39, PT ;  /* 0x001000000000780b */ /* 0x000fda0003f04200 */
[----:B------:R-:W-:Y:S05]  /*07e0*/  @P0 BRA P2, `(.L_x_7) ;  /* 0x0000000000240947 */ /* 0x000fea0001000000 */
        /* <DEDUP_REMOVED lines=9> */
.L_x_7:
[----:B------:R-:W-:Y:S05]  /*0880*/  BSYNC.RECONVERGENT B2 ;  /* 0x0000000000027941 */ /* 0x000fea0003800200 */
.L_x_6:
[----:B------:R-:W-:Y:S05]  /*0890*/  BRA `(.L_x_8) ;  /* 0x0000000400987947 */ /* 0x000fea0003800000 */
.L_x_5:
[----:B------:R-:W-:-:S13]  /*08a0*/  ISETP.GE.AND P0, PT, R20, R5, PT ;  /* 0x000000051400720c */ /* 0x000fda0003f06270 */
[----:B------:R-:W-:Y:S05]  /*08b0*/  @!P0 BRA `(.L_x_9) ;  /* 0x00000000009c8947 */ /* 0x000fea0003800000 */
[----:B------:R-:W0:Y:S01]  /*08c0*/  LDC.64 R4, c[0x0][0x3c8] ;  /* 0x0000f200ff047b82 */ /* 0x000e220000000a00 */
[----:B------:R-:W1:Y:S01]  /*08d0*/  LDCU UR4, c[0x0][0x444] ;  /* 0x00008880ff0477ac */ /* 0x000e620008000800 */
[----:B0-----:R-:W-:-:S06]  /*08e0*/  IMAD.WIDE R4, R11, 0x8, R4 ;  /* 0x000000080b047825 */ /* 0x001fcc00078e0204 */
[----:B------:R-:W0:Y:S01]  /*08f0*/  LDC.64 R10, c[0x0][0x440] ;  /* 0x00011000ff0a7b82 */ /* 0x000e220000000a00 */
[----:B------:R-:W-:Y:S02]  /*0900*/  IMAD.WIDE R6, R7, 0x8, R4 ;  /* 0x0000000807067825 */ /* 0x000fe400078e0204 */
[----:B------:R-:W2:Y:S04]  /*0910*/  LDG.E.64 R4, desc[UR6][R4.64] ;  /* 0x0000000604047981 */ /* 0x000ea8000c1e1b00 */
[----:B------:R-:W3:Y:S01]  /*0920*/  LDG.E.64 R6, desc[UR6][R6.64] ;  /* 0x0000000606067981 */ /* 0x000ee2000c1e1b00 */
[----:B-1----:R-:W0:Y:S01]  /*0930*/  MUFU.RCP64H R17, UR4 ;  /* 0x0000000400117d08 */ /* 0x002e220008001800 */
[----:B------:R-:W-:-:S07]  /*0940*/  IMAD.MOV.U32 R16, RZ, RZ, 0x1 ;  /* 0x00000001ff107424 */ /* 0x000fce00078e00ff */
[----:B------:R-:W1:Y:S01]  /*0950*/  I2F.F64 R8, R0 ;  /* 0x0000000000087312 */ /* 0x000e620000201c00 */
[----:B0-----:R-:W-:-:S08]  /*0960*/  DFMA R12, R16, -R10, 1 ;  /* 0x3ff00000100c742b */ /* 0x001fd0000000080a */
[----:B------:R-:W-:Y:S02]  /*0970*/  DFMA R28, R12, R12, R12 ;  /* 0x0000000c0c1c722b */ /* 0x000fe4000000000c */
[CC--:B-1----:R-:W-:Y:S02]  /*0980*/  DFMA R12, R8.reuse, R10.reuse, R10 ;  /* 0x0000000a080c722b */ /* 0x0c2fe4000000000a */
[----:B------:R-:W-:-:S04]  /*0990*/  DFMA R8, -R8, R10, R22 ;  /* 0x0000000a0808722b */ /* 0x000fc80000000116 */
[----:B------:R-:W-:Y:S01]  /*09a0*/  DFMA R28, R16, R28, R16 ;  /* 0x0000001c101c722b */ /* 0x000fe20000000010 */
[----:B------:R-:W-:Y:S03]  /*09b0*/  BSSY.RECONVERGENT B2, `(.L_x_10) ;  /* 0x0000016000027945 */ /* 0x000fe60003800200 */
[----:B---3--:R-:W-:Y:S02]  /*09c0*/  DMUL R6, R8, R6 ;  /* 0x0000000608067228 */ /* 0x008fe40000000000 */
[----:B------:R-:W-:Y:S02]  /*09d0*/  DADD R8, -R22, R12 ;  /* 0x0000000016087229 */ /* 0x000fe4000000010c */
[----:B------:R-:W-:-:S06]  /*09e0*/  DFMA R12, R28, -R10, 1 ;  /* 0x3ff000001c0c742b */ /* 0x000fcc000000080a */
[----:B--2---:R-:W-:Y:S02]  /*09f0*/  DFMA R8, R8, R4, R6 ;  /* 0x000000040808722b */ /* 0x004fe40000000006 */
[----:B------:R-:W-:-:S08]  /*0a00*/  DFMA R12, R28, R12, R28 ;  /* 0x0000000c1c0c722b */ /* 0x000fd0000000001c */
[----:B------:R-:W-:-:S08]  /*0a10*/  DMUL R16, R12, R8 ;  /* 0x000000080c107228 */ /* 0x000fd00000000000 */
[----:B------:R-:W-:-:S08]  /*0a20*/  DFMA R4, R16, -R10, R8 ;  /* 0x8000000a1004722b */ /* 0x000fd00000000008 */
[----:B------:R-:W-:Y:S01]  /*0a30*/  DFMA R16, R12, R4, R16 ;  /* 0x000000040c10722b */ /* 0x000fe20000000010 */
[----:B------:R-:W-:-:S09]  /*0a40*/  FSETP.GEU.AND P2, PT, |R9|, 6.5827683646048100446e-37, PT ;  /* 0x036000000900780b */ /* 0x000fd20003f4e200 */
        /* <DEDUP_REMOVED lines=12> */
.L_x_11:
[----:B------:R-:W-:Y:S05]  /*0b10*/  BSYNC.RECONVERGENT B2 ;  /* 0x0000000000027941 */ /* 0x000fea0003800200 */
.L_x_10:
[----:B------:R-:W-:Y:S05]  /*0b20*/  BRA `(.L_x_8) ;  /* 0x0000000000f47947 */ /* 0x000fea0003800000 */
.L_x_9:
[----:B------:R-:W0:Y:S01]  /*0b30*/  LDCU.64 UR4, c[0x0][0x3c8] ;  /* 0x00007900ff0477ac */ /* 0x000e220008000a00 */
[----:B------:R-:W1:Y:S01]  /*0b40*/  LDC.64 R4, c[0x0][0x3c8] ;  /* 0x0000f200ff047b82 */ /* 0x000e620000000a00 */
[----:B------:R-:W-:-:S04]  /*0b50*/  IADD3 R17, P0, PT, R20, R9, RZ ;  /* 0x0000000914117210 */ /* 0x000fc80007f1e0ff */
[----:B------:R-:W-:Y:S02]  /*0b60*/  LEA.HI.X.SX32 R6, R9, RZ, 0x1, P0 ;  /* 0x000000ff09067211 */ /* 0x000fe400000f0eff */
[----:B0-----:R-:W-:-:S04]  /*0b70*/  LEA R38, P0, R17, UR4, 0x3 ;  /* 0x0000000411267c11 */ /* 0x001fc8000f8018ff */
[----:B------:R-:W-:Y:S01]  /*0b80*/  LEA.HI.X R39, R17, UR5, R6, 0x3, P0 ;  /* 0x0000000511277c11 */ /* 0x000fe200080f1c06 */
[----:B-1----:R-:W-:-:S05]  /*0b90*/  IMAD.WIDE R8, R11, 0x8, R4 ;  /* 0x000000080b087825 */ /* 0x002fca00078e0204 */
[----:B------:R-:W2:Y:S01]  /*0ba0*/  LDG.E.64 R38, desc[UR6][R38.64+0x8] ;  /* 0x0000080626267981 */ /* 0x000ea2000c1e1b00 */
[----:B------:R-:W-:-:S03]  /*0bb0*/  IADD3 R10, P0, PT, R20, R13, RZ ;  /* 0x0000000d140a7210 */ /* 0x000fc60007f1e0ff */
[----:B------:R0:W3:Y:S01]  /*0bc0*/  LDG.E.64 R36, desc[UR6][R8.64] ;  /* 0x0000000608247981 */ /* 0x0000e2000c1e1b00 */
[----:B------:R-:W-:Y:S01]  /*0bd0*/  IMAD.WIDE R4, R7, 0x8, R8 ;  /* 0x0000000807047825 */ /* 0x000fe200078e0208 */
[----:B------:R-:W-:Y:S02]  /*0be0*/  LEA.HI.X.SX32 R7, R13, RZ, 0x1, P0 ;  /* 0x000000ff0d077211 */ /* 0x000fe400000f0eff */
[C---:B------:R-:W-:Y:S01]  /*0bf0*/  LEA R6, P0, R10.reuse, UR4, 0x3 ;  /* 0x000000040a067c11 */ /* 0x040fe2000f8018ff */
[----:B------:R-:W0:Y:S02]  /*0c00*/  LDC.64 R12, c[0x0][0x440] ;  /* 0x00011000ff0c7b82 */ /* 0x000e240000000a00 */
[----:B------:R-:W4:Y:S01]  /*0c10*/  LDG.E.64 R4, desc[UR6][R4.64] ;  /* 0x0000000604047981 */ /* 0x000f22000c1e1b00 */
[----:B------:R-:W-:Y:S01]  /*0c20*/  LEA.HI.X R7, R10, UR5, R7, 0x3, P0 ;  /* 0x000000050a077c11 */ /* 0x000fe200080f1c07 */
[----:B------:R-:W0:Y:S05]  /*0c30*/  LDCU.64 UR4, c[0x0][0x438] ;  /* 0x00008700ff0477ac */ /* 0x000e2a0008000a00 */
[----:B------:R-:W5:Y:S01]  /*0c40*/  LDG.E.64 R6, desc[UR6][R6.64+0x8] ;  /* 0x0000080606067981 */ /* 0x000f62000c1e1b00 */
[----:B------:R-:W1:Y:S01]  /*0c50*/  I2F.F64.U32 R16, R20 ;  /* 0x0000001400107312 */ /* 0x000e620000201800 */
[----:B------:R-:W-:Y:S01]  /*0c60*/  VIADD R19, R0, 0x1 ;  /* 0x0000000100137836 */ /* 0x000fe20000000000 */
[----:B0-----:R-:W-:-:S06]  /*0c70*/  DMUL R8, R12, UR4 ;  /* 0x000000040c087c28 */ /* 0x001fcc0008000000 */
[----:B------:R-:W0:Y:S01]  /*0c80*/  I2F.F64 R34, R19 ;  /* 0x0000001300227312 */ /* 0x000e220000201c00 */
[----:B-1----:R-:W-:-:S07]  /*0c90*/  DADD R40, R16, 0.5 ;  /* 0x3fe0000010287429 */ /* 0x002fce0000000000 */
[----:B------:R-:W1:Y:S01]  /*0ca0*/  MUFU.RCP64H R11, R9 ;  /* 0x00000009000b7308 */ /* 0x000e620000001800 */
[----:B------:R-:W-:Y:S02]  /*0cb0*/  DADD R28, R16, 1.5 ;  /* 0x3ff80000101c7429 */ /* 0x000fe40000000000 */
[----:B------:R-:W-:Y:S01]  /*0cc0*/  DFMA R16, -R40, UR4, R24 ;  /* 0x0000000428107c2b */ /* 0x000fe20008000118 */
[----:B------:R-:W-:Y:S01]  /*0cd0*/  IMAD.MOV.U32 R10, RZ, RZ, 0x1 ;  /* 0x00000001ff0a7424 */ /* 0x000fe200078e00ff */
[----:B0-----:R-:W-:-:S03]  /*0ce0*/  DFMA R34, R34, R12, -R22 ;  /* 0x0000000c2222722b */ /* 0x001fc60000000816 */
[----:B------:R-:W0:Y:S01]  /*0cf0*/  I2F.F64 R42, R0 ;  /* 0x00000000002a7312 */ /* 0x000e220000201c00 */
[----:B------:R-:W-:Y:S02]  /*0d00*/  DFMA R28, R28, UR4, -R24 ;  /* 0x000000041c1c7c2b */ /* 0x000fe40008000818 */
[----:B-1----:R-:W-:-:S08]  /*0d10*/  DFMA R40, -R8, R10, 1 ;  /* 0x3ff000000828742b */ /* 0x002fd0000000010a */
[----:B------:R-:W-:Y:S02]  /*0d20*/  DFMA R40, R40, R40, R40 ;  /* 0x000000282828722b */ /* 0x000fe40000000028 */
[----:B0-----:R-:W-:-:S06]  /*0d30*/  DFMA R12, -R42, R12, R22 ;  /* 0x0000000c2a0c722b */ /* 0x001fcc0000000116 */
[----:B------:R-:W-:-:S08]  /*0d40*/  DFMA R40, R10, R40, R10 ;  /* 0x000000280a28722b */ /* 0x000fd0000000000a */
[----:B------:R-:W-:-:S08]  /*0d50*/  DFMA R10, -R8, R40, 1 ;  /* 0x3ff00000080a742b */ /* 0x000fd00000000128 */
[----:B------:R-:W-:Y:S01]  /*0d60*/  DFMA R10, R40, R10, R40 ;  /* 0x0000000a280a722b */ /* 0x000fe20000000028 */
[----:B------:R-:W-:Y:S01]  /*0d70*/  BSSY.RECONVERGENT B2, `(.L_x_8) ;  /* 0x0000018000027945 */ /* 0x000fe20003800200 */
[----:B--2---:R-:W-:Y:S02]  /*0d80*/  DMUL R38, R38, R16 ;  /* 0x0000001026267228 */ /* 0x004fe40000000000 */
[----:B---3--:R-:W-:-:S06]  /*0d90*/  DMUL R36, R36, R28 ;  /* 0x0000001c24247228 */ /* 0x008fcc0000000000 */
[----:B------:R-:W-:Y:S02]  /*0da0*/  DMUL R38, R34, R38 ;  /* 0x0000002622267228 */ /* 0x000fe40000000000 */
[----:B----4-:R-:W-:-:S06]  /*0db0*/  DMUL R4, R28, R4 ;  /* 0x000000041c047228 */ /* 0x010fcc0000000000 */
[----:B------:R-:W-:Y:S02]  /*0dc0*/  DFMA R36, R36, R34, R38 ;  /* 0x000000222424722b */ /* 0x000fe40000000026 */
[----:B-----5:R-:W-:-:S06]  /*0dd0*/  DMUL R6, R16, R6 ;  /* 0x0000000610067228 */ /* 0x020fcc0000000000 */
[----:B------:R-:W-:-:S08]  /*0de0*/  DFMA R4, R12, R4, R36 ;  /* 0x000000040c04722b */ /* 0x000fd00000000024 */
[----:B------:R-:W-:-:S08]  /*0df0*/  DFMA R12, R12, R6, R4 ;  /* 0x000000060c0c722b */ /* 0x000fd00000000004 */
[----:B------:R-:W-:-:S08]  /*0e00*/  DMUL R16, R12, R10 ;  /* 0x0000000a0c107228 */ /* 0x000fd00000000000 */
[----:B------:R-:W-:-:S08]  /*0e10*/  DFMA R4, -R8, R16, R12 ;  /* 0x000000100804722b */ /* 0x000fd0000000010c */
[----:B------:R-:W-:Y:S01]  /*0e20*/  DFMA R16, R10, R4, R16 ;  /* 0x000000040a10722b */ /* 0x000fe20000000010 */
[----:B------:R-:W-:-:S09]  /*0e30*/  FSETP.GEU.AND P2, PT, |R13|, 6.5827683646048100446e-37, PT ;  /* 0x036000000d00780b */ /* 0x000fd20003f4e200 */
[----:B------:R-:W-:-:S05]  /*0e40*/  FFMA R0, RZ, R9, R17 ;  /* 0x00000009ff007223 */ /* 0x000fca0000000011 */
[----:B------:R-:W-:-:S13]  /*0e50*/  FSETP.GT.AND P0, PT, |R0|, 1.469367938527859385e-39, PT ;  /* 0x001000000000780b */ /* 0x000fda0003f04200 */
[----:B------:R-:W-:Y:S05]  /*0e60*/  @P0 BRA P2, `(.L_x_12) ;  /* 0x0000000000200947 */ /* 0x000fea0001000000 */
[----:B------:R-:W-:Y:S01]  /*0e70*/  IMAD.MOV.U32 R7, RZ, RZ, R12 ;  /* 0x000000ffff077224 */ /* 0x000fe200078e000c */
[----:B------:R-:W-:Y:S01]  /*0e80*/  MOV R0, 0xed0 ;  /* 0x00000ed000007802 */ /* 0x000fe20000000f00 */
[----:B------:R-:W-:Y:S02]  /*0e90*/  IMAD.MOV.U32 R4, RZ, RZ, R13 ;  /* 0x000000ffff047224 */ /* 0x000fe400078e000d */
[----:B------:R-:W-:Y:S02]  /*0ea0*/  IMAD.MOV.U32 R6, RZ, RZ, R8 ;  /* 0x000000ffff067224 */ /* 0x000fe400078e0008 */
[----:B------:R-:W-:-:S07]  /*0eb0*/  IMAD.MOV.U32 R5, RZ, RZ, R9 ;  /* 0x000000ffff057224 */ /* 0x000fce00078e0009 */
[----:B------:R-:W-:Y:S05]  /*0ec0*/  CALL.REL.NOINC `($__internal_1_$__cuda_sm20_div_rn_f64_full) ;  /* 0x0000005c00bc7944 */ /* 0x000fea0003c00000 */
[----:B------:R-:W-:Y:S02]  /*0ed0*/  IMAD.MOV.U32 R16, RZ, RZ, R5 ;  /* 0x000000ffff107224 */ /* 0x000fe400078e0005 */
[----:B------:R-:W-:-:S07]  /*0ee0*/  IMAD.MOV.U32 R17, RZ, RZ, R4 ;  /* 0x000000ffff117224 */ /* 0x000fce00078e0004 */
.L_x_12:
[----:B------:R-:W-:Y:S05]  /*0ef0*/  BSYNC.RECONVERGENT B2 ;  /* 0x0000000000027941 */ /* 0x000fea0003800200 */
.L_x_8:
[----:B------:R-:W-:Y:S05]  /*0f00*/  BSYNC.RECONVERGENT B1 ;  /* 0x0000000000017941 */ /* 0x000fea0003800200 */
.L_x_4:
[----:B------:R-:W-:Y:S01]  /*0f10*/  DADD R26, R26, -0.5 ;  /* 0xbfe000001a1a7429 */ /* 0x000fe20000000000 */
[----:B------:R-:W0:Y:S01]  /*0f20*/  LDC.64 R4, c[0x0][0x420] ;  /* 0x00010800ff047b82 */ /* 0x000e220000000a00 */
[----:B------:R-:W-:Y:S01]  /*0f30*/  F2I.F64.FLOOR R0, R14 ;  /* 0x0000000e00007311 */ /* 0x000fe20000305100 */
[----:B------:R-:W-:Y:S07]  /*0f40*/  BSSY.RECONVERGENT B1, `(.L_x_13) ;  /* 0x00000a2000017945 */ /* 0x000fee0003800200 */
[----:B------:R-:W1:Y:S02]  /*0f50*/  F2I.F64.FLOOR R19, R26 ;  /* 0x0000001a00137311 */ /* 0x000e640000305100 */
[C---:B-1----:R-:W-:Y:S01]  /*0f60*/  ISETP.GT.AND P2, PT, R19.reuse, -0x1, PT ;  /* 0xffffffff1300780c */ /* 0x042fe20003f44270 */
[----:B0-----:R-:W-:-:S02]  /*0f70*/  IMAD R11, R19, R4, R19 ;  /* 0x00000004130b7224 */ /* 0x001fc400078e0213 */
[----:B------:R-:W-:Y:S02]  /*0f80*/  VIADD R13, R4, 0x1 ;  /* 0x00000001040d7836 */ /* 0x000fe40000000000 */
[----:B------:R-:W-:Y:S02]  /*0f90*/  VIADD R4, R5, 0xffffffff ;  /* 0xffffffff05047836 */ /* 0x000fe40000000000 */
[--C-:B------:R-:W-:Y:S02]  /*0fa0*/  IMAD.IADD R21, R0, 0x1, R11.reuse ;  /* 0x0000000100157824 */ /* 0x100fe400078e020b */
[----:B------:R-:W-:-:S04]  /*0fb0*/  IMAD.IADD R9, R13, 0x1, R11 ;  /* 0x000000010d097824 */ /* 0x000fc800078e020b */
[----:B------:R-:W-:Y:S05]  /*0fc0*/  @P2 BRA `(.L_x_14) ;  /* 0x0000000000b42947 */ /* 0x000fea0003800000 */
[----:B------:R-:W0:Y:S01]  /*0fd0*/  LDCU.64 UR4, c[0x0][0x3d0] ;  /* 0x00007a00ff0477ac */ /* 0x000e220008000a00 */
[----:B------:R-:W1:Y:S01]  /*0fe0*/  LDC.64 R6, c[0x0][0x3d0] ;  /* 0x0000f400ff067b82 */ /* 0x000e620000000a00 */
[----:B------:R-:W-:Y:S01]  /*0ff0*/  SHF.R.S32.HI R4, RZ, 0x1f, R0 ;  /* 0x0000001fff047819 */ /* 0x000fe20000011400 */
[----:B------:R-:W-:Y:S01]  /*1000*/  IMAD.IADD R13, R13, 0x1, R21 ;  /* 0x000000010d0d7824 */ /* 0x000fe200078e0215 */
[----:B------:R-:W-:-:S04]  /*1010*/  IADD3 R5, P0, PT, R0, R9, RZ ;  /* 0x0000000900057210 */ /* 0x000fc80007f1e0ff */
[----:B------:R-:W-:Y:S02]  /*1020*/  LEA.HI.X.SX32 R4, R9, R4, 0x1, P0 ;  /* 0x0000000409047211 */ /* 0x000fe400000f0eff */
[C---:B0-----:R-:W-:Y:S01]  /*1030*/  LEA R14, P0, R5.reuse, UR4, 0x3 ;  /* 0x00000004050e7c11 */ /* 0x041fe2000f8018ff */
[----:B------:R-:W0:Y:S03]  /*1040*/  LDCU UR4, c[0x0][0x43c] ;  /* 0x00008780ff0477ac */ /* 0x000e260008000800 */
[----:B------:R-:W-:Y:S02]  /*1050*/  LEA.HI.X R15, R5, UR5, R4, 0x3, P0 ;  /* 0x00000005050f7c11 */ /* 0x000fe400080f1c04 */
[----:B------:R-:W2:Y:S01]  /*1060*/  LDC.64 R4, c[0x0][0x438] ;  /* 0x00010e00ff047b82 */ /* 0x000ea20000000a00 */
[----:B-1----:R-:W-:-:S03]  /*1070*/  IMAD.WIDE R6, R13, 0x8, R6 ;  /* 0x000000080d067825 */ /* 0x002fc600078e0206 */
[----:B------:R-:W3:Y:S04]  /*1080*/  LDG.E.64 R14, desc[UR6][R14.64+0x8] ;  /* 0x000008060e0e7981 */ /* 0x000ee8000c1e1b00 */
[----:B------:R-:W4:Y:S01]  /*1090*/  LDG.E.64 R6, desc[UR6][R6.64] ;  /* 0x0000000606067981 */ /* 0x000f22000c1e1b00 */
[----:B------:R-:W-:Y:S01]  /*10a0*/  IMAD.MOV.U32 R26, RZ, RZ, 0x1 ;  /* 0x00000001ff1a7424 */ /* 0x000fe200078e00ff */
[----:B------:R-:W1:Y:S01]  /*10b0*/  I2F.F64 R10, R0 ;  /* 0x00000000000a7312 */ /* 0x000e620000201c00 */
[----:B------:R-:W-:Y:S07]  /*10c0*/  BSSY.RECONVERGENT B2, `(.L_x_15) ;  /* 0x000001c000027945 */ /* 0x000fee0003800200 */
[----:B0-----:R-:W2:Y:S02]  /*10d0*/  MUFU.RCP64H R27, UR4 ;  /* 0x00000004001b7d08 */ /* 0x001ea40008001800 */
[----:B--2---:R-:W-:-:S08]  /*10e0*/  DFMA R12, R26, -R4, 1 ;  /* 0x3ff000001a0c742b */ /* 0x004fd00000000804 */
[----:B------:R-:W-:Y:S02]  /*10f0*/  DFMA R28, R12, R12, R12 ;  /* 0x0000000c0c1c722b */ /* 0x000fe4000000000c */
[CC--:B-1----:R-:W-:Y:S02]  /*1100*/  DFMA R12, R10.reuse, R4.reuse, R4 ;  /* 0x000000040a0c722b */ /* 0x0c2fe40000000004 */
[----:B------:R-:W-:-:S04]  /*1110*/  DFMA R10, -R10, R4, R24 ;  /* 0x000000040a0a722b */ /* 0x000fc80000000118 */
[----:B------:R-:W-:Y:S02]  /*1120*/  DFMA R28, R26, R28, R26 ;  /* 0x0000001c1a1c722b */ /* 0x000fe4000000001a */
[----:B------:R-:W-:Y:S02]  /*1130*/  DADD R12, -R24, R12 ;  /* 0x00000000180c7229 */ /* 0x000fe4000000010c */
[----:B---3--:R-:W-:-:S04]  /*1140*/  DMUL R10, R14, R10 ;  /* 0x0000000a0e0a7228 */ /* 0x008fc80000000000 */
[----:B------:R-:W-:-:S04]  /*1150*/  DFMA R14, R28, -R4, 1 ;  /* 0x3ff000001c0e742b */ /* 0x000fc80000000804 */
[----:B----4-:R-:W-:-:S04]  /*1160*/  DFMA R10, R6, R12, R10 ;  /* 0x0000000c060a722b */ /* 0x010fc8000000000a */
        /* <DEDUP_REMOVED lines=17> */
.L_x_16:
[----:B------:R-:W-:Y:S05]  /*1280*/  BSYNC.RECONVERGENT B2 ;  /* 0x0000000000027941 */ /* 0x000fea0003800200 */
.L_x_15:
[----:B------:R-:W-:Y:S05]  /*1290*/  BRA `(.L_x_17) ;  /* 0x0000000400b07947 */ /* 0x000fea0003800000 */
.L_x_14:
[----:B------:R-:W-:-:S13]  /*12a0*/  ISETP.GE.AND P0, PT, R19, R4, PT ;  /* 0x000000041300720c */ /* 0x000fda0003f06270 */
[----:B------:R-:W-:Y:S05]  /*12b0*/  @!P0 BRA `(.L_x_18) ;  /* 0x0000000000b08947 */ /* 0x000fea0003800000 */
[----:B------:R-:W0:Y:S01]  /*12c0*/  LDCU.64 UR4, c[0x0][0x3d0] ;  /* 0x00007a00ff0477ac */ /* 0x000e220008000a00 */
[----:B------:R-:W1:Y:S01]  /*12d0*/  LDC.64 R6, c[0x0][0x3d0] ;  /* 0x0000f400ff067b82 */ /* 0x000e620000000a00 */
[----:B------:R-:W-:Y:S02]  /*12e0*/  SHF.R.S32.HI R5, RZ, 0x1f, R11 ;  /* 0x0000001fff057819 */ /* 0x000fe4000001140b */
        /* <DEDUP_REMOVED lines=39> */
.L_x_20:
[----:B------:R-:W-:Y:S05]  /*1560*/  BSYNC.RECONVERGENT B2 ;  /* 0x0000000000027941 */ /* 0x000fea0003800200 */
.L_x_19:
[----:B------:R-:W-:Y:S05]  /*1570*/  BRA `(.L_x_17) ;  /* 0x0000000000f87947 */ /* 0x000fea0003800000 */
.L_x_18:
[----:B------:R-:W0:Y:S01]  /*1580*/  LDCU.64 UR4, c[0x0][0x3d0] ;  /* 0x00007a00ff0477ac */ /* 0x000e220008000a00 */
[----:B------:R-:W1:Y:S01]  /*1590*/  LDC.64 R4, c[0x0][0x3d0] ;  /* 0x0000f400ff047b82 */ /* 0x000e620000000a00 */
[----:B------:R-:W-:Y:S02]  /*15a0*/  SHF.R.S32.HI R6, RZ, 0x1f, R0 ;  /* 0x0000001fff067819 */ /* 0x000fe40000011400 */
[----:B------:R-:W-:-:S04]  /*15b0*/  IADD3 R7, P0, PT, R0, R11, RZ ;  /* 0x0000000b00077210 */ /* 0x000fc80007f1e0ff */
[----:B------:R-:W-:Y:S02]  /*15c0*/  LEA.HI.X.SX32 R8, R11, R6, 0x1, P0 ;  /* 0x000000060b087211 */ /* 0x000fe400000f0eff */
[----:B0-----:R-:W-:-:S04]  /*15d0*/  LEA R36, P0, R7, UR4, 0x3 ;  /* 0x0000000407247c11 */ /* 0x001fc8000f8018ff */
[----:B------:R-:W-:Y:S01]  /*15e0*/  LEA.HI.X R37, R7, UR5, R8, 0x3, P0 ;  /* 0x0000000507257c11 */ /* 0x000fe200080f1c08 */
[----:B-1----:R-:W-:-:S05]  /*15f0*/  IMAD.WIDE R10, R21, 0x8, R4 ;  /* 0x00000008150a7825 */ /* 0x002fca00078e0204 */
[----:B------:R-:W2:Y:S01]  /*1600*/  LDG.E.64 R36, desc[UR6][R36.64+0x8] ;  /* 0x0000080624247981 */ /* 0x000ea2000c1e1b00 */
[----:B------:R-:W-:-:S03]  /*1610*/  IADD3 R5, P0, PT, R0, R9, RZ ;  /* 0x0000000900057210 */ /* 0x000fc60007f1e0ff */
[----:B------:R0:W3:Y:S01]  /*1620*/  LDG.E.64 R28, desc[UR6][R10.64] ;  /* 0x000000060a1c7981 */ /* 0x0000e2000c1e1b00 */
[----:B------:R-:W-:Y:S01]  /*1630*/  IMAD.WIDE R12, R13, 0x8, R10 ;  /* 0x000000080d0c7825 */ /* 0x000fe200078e020a */
[----:B------:R-:W-:Y:S02]  /*1640*/  LEA.HI.X.SX32 R6, R9, R6, 0x1, P0 ;  /* 0x0000000609067211 */ /* 0x000fe400000f0eff */
[----:B------:R-:W-:-:S03]  /*1650*/  LEA R4, P0, R5, UR4, 0x3 ;  /* 0x0000000405047c11 */ /* 0x000fc6000f8018ff */
[----:B------:R-:W4:Y:S01]  /*1660*/  LDG.E.64 R12, desc[UR6][R12.64] ;  /* 0x000000060c0c7981 */ /* 0x000f22000c1e1b00 */
[----:B------:R-:W-:Y:S01]  /*1670*/  LEA.HI.X R5, R5, UR5, R6, 0x3, P0 ;  /* 0x0000000505057c11 */ /* 0x000fe200080f1c06 */
[----:B------:R-:W1:Y:S01]  /*1680*/  LDCU.64 UR4, c[0x0][0x438] ;  /* 0x00008700ff0477ac */ /* 0x000e620008000a00 */
[----:B------:R-:W0:Y:S04]  /*1690*/  LDC.64 R6, c[0x0][0x440] ;  /* 0x00011000ff067b82 */ /* 0x000e280000000a00 */
[----:B------:R-:W5:Y:S01]  /*16a0*/  LDG.E.64 R4, desc[UR6][R4.64+0x8] ;  /* 0x0000080604047981 */ /* 0x000f62000c1e1b00 */
[----:B------:R-:W1:Y:S01]  /*16b0*/  I2F.F64 R14, R0 ;  /* 0x00000000000e7312 */ /* 0x000e620000201c00 */
[----:B------:R-:W-:Y:S01]  /*16c0*/  VIADD R8, R0, 0x1 ;  /* 0x0000000100087836 */ /* 0x000fe20000000000 */
[----:B------:R-:W-:Y:S01]  /*16d0*/  BSSY.RECONVERGENT B2, `(.L_x_17) ;  /* 0x0000028000027945 */ /* 0x000fe20003800200 */
[----:B------:R-:W-:-:S05]  /*16e0*/  IMAD.MOV.U32 R26, RZ, RZ, 0x1 ;  /* 0x00000001ff1a7424 */ /* 0x000fca00078e00ff */
[----:B------:R-:W0:Y:S01]  /*16f0*/  I2F.F64.U32 R38, R19 ;  /* 0x0000001300267312 */ /* 0x000e220000201800 */
[----:B-1----:R-:W-:-:S07]  /*1700*/  DFMA R14, -R14, UR4, R24 ;  /* 0x000000040e0e7c2b */ /* 0x002fce0008000118 */
[----:B------:R-:W1:Y:S01]  /*1710*/  I2F.F64 R40, R8 ;  /* 0x0000000800287312 */ /* 0x000e620000201c00 */
[----:B0-----:R-:W-:Y:S02]  /*1720*/  DMUL R10, R6, UR4 ;  /* 0x00000004060a7c28 */ /* 0x001fe40008000000 */
[----:B------:R-:W-:-:S05]  /*1730*/  DADD R34, R38, 1.5 ;  /* 0x3ff8000026227429 */ /* 0x000fca0000000000 */
[----:B------:R-:W0:Y:S01]  /*1740*/  MUFU.RCP64H R27, R11 ;  /* 0x0000000b001b7308 */ /* 0x000e220000001800 */
[----:B------:R-:W-:Y:S02]  /*1750*/  DADD R38, R38, 0.5 ;  /* 0x3fe0000026267429 */ /* 0x000fe40000000000 */
[----:B-1----:R-:W-:Y:S02]  /*1760*/  DFMA R40, R40, UR4, -R24 ;  /* 0x0000000428287c2b */ /* 0x002fe40008000818 */
[----:B------:R-:W-:-:S04]  /*1770*/  DFMA R34, R34, R6, -R22 ;  /* 0x000000062222722b */ /* 0x000fc80000000816 */
[----:B------:R-:W-:Y:S02]  /*1780*/  DFMA R38, -R38, R6, R22 ;  /* 0x000000062626722b */ /* 0x000fe40000000116 */
[----:B0-----:R-:W-:-:S08]  /*1790*/  DFMA R42, -R10, R26, 1 ;  /* 0x3ff000000a2a742b */ /* 0x001fd0000000011a */
[----:B------:R-:W-:-:S08]  /*17a0*/  DFMA R42, R42, R42, R42 ;  /* 0x0000002a2a2a722b */ /* 0x000fd0000000002a */
[----:B------:R-:W-:-:S08]  /*17b0*/  DFMA R42, R26, R42, R26 ;  /* 0x0000002a1a2a722b */ /* 0x000fd0000000001a */
[----:B------:R-:W-:-:S08]  /*17c0*/  DFMA R6, -R10, R42, 1 ;  /* 0x3ff000000a06742b */ /* 0x000fd0000000012a */
[----:B------:R-:W-:Y:S02]  /*17d0*/  DFMA R6, R42, R6, R42 ;  /* 0x000000062a06722b */ /* 0x000fe4000000002a */
        /* <DEDUP_REMOVED lines=8> */
[----:B------:R-:W-:Y:S02]  /*1860*/  DMUL R14, R6, R12 ;  /* 0x0000000c060e7228 */ /* 0x000fe40000000000 */
[----:B------:R-:W-:-:S06]  /*1870*/  FSETP.GEU.AND P3, PT, |R13|, 6.5827683646048100446e-37, PT ;  /* 0x036000000d00780b */ /* 0x000fcc0003f6e200 */
[----:B------:R-:W-:-:S08]  /*1880*/  DFMA R4, -R10, R14, R12 ;  /* 0x0000000e0a04722b */ /* 0x000fd0000000010c */
[----:B------:R-:W-:-:S10]  /*1890*/  DFMA R14, R6, R4, R14 ;  /* 0x00000004060e722b */ /* 0x000fd4000000000e */
        /* <DEDUP_REMOVED lines=11> */
.L_x_21:
[----:B------:R-:W-:Y:S05]  /*1950*/  BSYNC.RECONVERGENT B2 ;  /* 0x0000000000027941 */ /* 0x000fea0003800200 */
.L_x_17:
[----:B------:R-:W-:Y:S05]  /*1960*/  BSYNC.RECONVERGENT B1 ;  /* 0x0000000000017941 */ /* 0x000fea0003800200 */
.L_x_13:
[----:B------:R-:W0:Y:S01]  /*1970*/  LDC R10, c[0x0][0x420] ;  /* 0x00010800ff0a7b82 */ /* 0x000e220000000800 */
[----:B------:R-:W-:Y:S01]  /*1980*/  LOP3.LUT R0, RZ, R19, RZ, 0x33, !PT ;  /* 0x00000013ff007212 */ /* 0x000fe200078e33ff */
[----:B------:R-:W-:Y:S04]  /*1990*/  BSSY.RECONVERGENT B1, `(.L_x_22) ;  /* 0x0000121000017945 */ /* 0x000fe80003800200 */
[----:B------:R-:W-:Y:S02]  /*19a0*/  IMAD.IADD R21, R9, 0x1, R0 ;  /* 0x0000000109157824 */ /* 0x000fe400078e0200 */
[----:B0-----:R-:W-:-:S04]  /*19b0*/  IMAD R7, R19, R10, RZ ;  /* 0x0000000a13077224 */ /* 0x001fc800078e02ff */
[----:B------:R-:W-:-:S04]  /*19c0*/  IMAD.IADD R11, R20, 0x1, R7 ;  /* 0x00000001140b7824 */ /* 0x000fc800078e0207 */
[----:B------:R-:W-:Y:S01]  /*19d0*/  IMAD.IADD R9, R11, 0x1, R10 ;  /* 0x000000010b097824 */ /* 0x000fe200078e020a */
[----:B------:R-:W-:Y:S06]  /*19e0*/  @P1 BRA `(.L_x_23) ;  /* 0x0000000400141947 */ /* 0x000fec0003800000 */
[----:B------:R-:W-:Y:S05]  /*19f0*/  @P2 BRA `(.L_x_24) ;  /* 0x0000000000202947 */ /* 0x000fea0003800000 */
[----:B------:R-:W0:Y:S01]  /*1a00*/  LDCU.64 UR4, c[0x0][0x3d8] ;  /* 0x00007b00ff0477ac */ /* 0x000e220008000a00 */
[----:B------:R-:W-:Y:S02]  /*1a10*/  SHF.R.S32.HI R5, RZ, 0x1f, R21 ;  /* 0x0000001fff057819 */ /* 0x000fe40000011415 */
[----:B------:R-:W-:-:S04]  /*1a20*/  IADD3 R0, P0, PT, R20, R21, RZ ;  /* 0x0000001514007210 */ /* 0x000fc80007f1e0ff */
[----:B------:R-:W-:Y:S02]  /*1a30*/  LEA.HI.X.SX32 R5, R20, R5, 0x1, P0 ;  /* 0x0000000514057211 */ /* 0x000fe400000f0eff */
[----:B0-----:R-:W-:-:S04]  /*1a40*/  LEA R4, P0, R0, UR4, 0x3 ;  /* 0x0000000400047c11 */ /* 0x001fc8000f8018ff */
[----:B------:R-:W-:-:S06]  /*1a50*/  LEA.HI.X R5, R0, UR5, R5, 0x3, P0 ;  /* 0x0000000500057c11 */ /* 0x000fcc00080f1c05 */
[----:B------:R-:W5:Y:S01]  /*1a60*/  LDG.E.64 R4, desc[UR6][R4.64+0x8] ;  /* 0x0000080604047981 */ /* 0x000f62000c1e1b00 */
[----:B------:R-:W-:Y:S05]  /*1a70*/  BRA `(.L_x_25) ;  /* 0x0000001000487947 */ /* 0x000fea0003800000 */
.L_x_24:
[----:B------:R-:W0:Y:S02]  /*1a80*/  LDCU UR4, c[0x0][0x424] ;  /* 0x00008480ff0477ac */ /* 0x000e240008000800 */
[----:B0-----:R-:W-:-:S06]  /*1a90*/  UIADD3 UR4, UPT, UPT, UR4, -0x1, URZ ;  /* 0xffffffff04047890 */ /* 0x001fcc000fffe0ff */
[----:B------:R-:W-:-:S13]  /*1aa0*/  ISETP.GE.AND P0, PT, R19, UR4, PT ;  /* 0x0000000413007c0c */ /* 0x000fda000bf06270 */
[----:B------:R-:W-:Y:S05]  /*1ab0*/  @!P0 BRA `(.L_x_26) ;  /* 0x0000000000208947 */ /* 0x000fea0003800000 */
        /* <DEDUP_REMOVED lines=8> */
.L_x_26:
[----:B------:R-:W0:Y:S01]  /*1b40*/  LDCU.64 UR4, c[0x0][0x3d8] ;  /* 0x00007b00ff0477ac */ /* 0x000e220008000a00 */
[----:B------:R-:W-:Y:S01]  /*1b50*/  SHF.R.S32.HI R0, RZ, 0x1f, R20 ;  /* 0x0000001fff007819 */ /* 0x000fe20000011414 */
[----:B------:R-:W1:Y:S01]  /*1b60*/  LDC.64 R10, c[0x0][0x440] ;  /* 0x00011000ff0a7b82 */ /* 0x000e620000000a00 */
[----:B------:R-:W-:-:S04]  /*1b70*/  IADD3 R4, P0, PT, R20, R21, RZ ;  /* 0x0000001514047210 */ /* 0x000fc80007f1e0ff */
[----:B------:R-:W-:Y:S02]  /*1b80*/  LEA.HI.X.SX32 R21, R21, R0, 0x1, P0 ;  /* 0x0000000015157211 */ /* 0x000fe400000f0eff */
[----:B------:R-:W-:-:S04]  /*1b90*/  IADD3 R20, P0, PT, R20, R7, RZ ;  /* 0x0000000714147210 */ /* 0x000fc80007f1e0ff */
[----:B------:R-:W-:Y:S02]  /*1ba0*/  LEA.HI.X.SX32 R7, R7, R0, 0x1, P0 ;  /* 0x0000000007077211 */ /* 0x000fe400000f0eff */
[----:B0-----:R-:W-:-:S04]  /*1bb0*/  LEA R12, P1, R4, UR4, 0x3 ;  /* 0x00000004040c7c11 */ /* 0x001fc8000f8218ff */
[----:B------:R-:W-:Y:S02]  /*1bc0*/  LEA.HI.X R13, R4, UR5, R21, 0x3, P1 ;  /* 0x00000005040d7c11 */ /* 0x000fe400088f1c15 */
[C---:B------:R-:W-:Y:S01]  /*1bd0*/  LEA R4, P0, R20.reuse, UR4, 0x3 ;  /* 0x0000000414047c11 */ /* 0x040fe2000f8018ff */
[----:B------:R-:W0:Y:S03]  /*1be0*/  LDCU UR4, c[0x0][0x444] ;  /* 0x00008880ff0477ac */ /* 0x000e260008000800 */
[----:B------:R-:W2:Y:S01]  /*1bf0*/  LDG.E.64 R12, desc[UR6][R12.64+0x8] ;  /* 0x000008060c0c7981 */ /* 0x000ea2000c1e1b00 */
[----:B------:R-:W-:-:S05]  /*1c00*/  LEA.HI.X R5, R20, UR5, R7, 0x3, P0 ;  /* 0x0000000514057c11 */ /* 0x000fca00080f1c07 */
[----:B------:R2:W3:Y:S01]  /*1c10*/  LDG.E.64 R8, desc[UR6][R4.64+0x8] ;  /* 0x0000080604087981 */ /* 0x0004e2000c1e1b00 */
[----:B------:R-:W4:Y:S01]  /*1c20*/  I2F.F64.U32 R6, R19 ;  /* 0x0000001300067312 */ /* 0x000f220000201800 */
[----:B------:R-:W-:Y:S01]  /*1c30*/  IMAD.MOV.U32 R24, RZ, RZ, 0x1 ;  /* 0x00000001ff187424 */ /* 0x000fe200078e00ff */
[----:B------:R-:W-:Y:S06]  /*1c40*/  BSSY.RECONVERGENT B2, `(.L_x_27) ;  /* 0x000001e000027945 */ /* 0x000fec0003800200 */
[----:B0-----:R-:W0:Y:S01]  /*1c50*/  MUFU.RCP64H R25, UR4 ;  /* 0x0000000400197d08 */ /* 0x001e220008001800 */
[----:B----4-:R-:W-:-:S02]  /*1c60*/  DADD R20, R6, 0.5 ;  /* 0x3fe0000006147429 */ /* 0x010fc40000000000 */
[----:B------:R-:W-:-:S06]  /*1c70*/  DADD R6, R6, 1.5 ;  /* 0x3ff8000006067429 */ /* 0x000fcc0000000000 */
[-CC-:B-1----:R-:W-:Y:S02]  /*1c80*/  DFMA R20, -R20, R10.reuse, R22.reuse ;  /* 0x0000000a1414722b */ /* 0x182fe40000000116 */
[-C--:B0-----:R-:W-:Y:S02]  /*1c90*/  DFMA R26, R24, -R10.reuse, 1 ;  /* 0x3ff00000181a742b */ /* 0x081fe4000000080a */
[----:B------:R-:W-:-:S06]  /*1ca0*/  DFMA R6, R6, R10, -R22 ;  /* 0x0000000a0606722b */ /* 0x000fcc0000000816 */
[----:B------:R-:W-:-:S08]  /*1cb0*/  DFMA R26, R26, R26, R26 ;  /* 0x0000001a1a1a722b */ /* 0x000fd0000000001a */
[----:B------:R-:W-:Y:S02]  /*1cc0*/  DFMA R26, R24, R26, R24 ;  /* 0x0000001a181a722b */ /* 0x000fe40000000018 */
[----:B--2---:R-:W-:-:S06]  /*1cd0*/  DMUL R4, R20, R12 ;  /* 0x0000000c14047228 */ /* 0x004fcc0000000000 */
[----:B------:R-:W-:Y:S02]  /*1ce0*/  DFMA R12, R26, -R10, 1 ;  /* 0x3ff000001a0c742b */ /* 0x000fe4000000080a */
[----:B---3--:R-:W-:-:S06]  /*1cf0*/  DFMA R8, R6, R8, R4 ;  /* 0x000000080608722b */ /* 0x008fcc0000000004 */
        /* <DEDUP_REMOVED lines=15> */
[----:B------:R-:W-:-:S04]  /*1df0*/  LOP3.LUT R5, R5, R4, RZ, 0x3c, !PT ;  /* 0x0000000405057212 */ /* 0x000fc800078e3cff */
[----:B------:R-:W-:-:S04]  /*1e00*/  LOP3.LUT R4, R5, R4, RZ, 0x3c, !PT ;  /* 0x0000000405047212 */ /* 0x000fc800078e3cff */
[----:B------:R-:W-:-:S07]  /*1e10*/  LOP3.LUT R5, R5, R4, RZ, 0x3c, !PT ;  /* 0x0000000405057212 */ /* 0x000fce00078e3cff */
.L_x_28:
[----:B------:R-:W-:Y:S05]  /*1e20*/  BSYNC.RECONVERGENT B2 ;  /* 0x0000000000027941 */ /* 0x000fea0003800200 */
.L_x_27:
[----:B------:R-:W-:Y:S05]  /*1e30*/  BRA `(.L_x_25) ;  /* 0x0000000c00587947 */ /* 0x000fea0003800000 */
.L_x_23:
[----:B------:R-:W-:-:S05]  /*1e40*/  VIADD R5, R10, 0xffffffff ;  /* 0xffffffff0a057836 */ /* 0x000fca0000000000 */
[----:B------:R-:W-:-:S13]  /*1e50*/  ISETP.GE.AND P0, PT, R20, R5, PT ;  /* 0x000000051400720c */ /* 0x000fda0003f06270 */
[----:B------:R-:W-:Y:S05]  /*1e60*/  @!P0 BRA `(.L_x_29) ;  /* 0x0000000000d88947 */ /* 0x000fea0003800000 */
[----:B------:R-:W-:Y:S05]  /*1e70*/  @P2 BRA `(.L_x_30) ;  /* 0x0000000000102947 */ /* 0x000fea0003800000 */
[----:B------:R-:W0:Y:S02]  /*1e80*/  LDC.64 R4, c[0x0][0x3d8] ;  /* 0x0000f600ff047b82 */ /* 0x000e240000000a00 */
[----:B0-----:R-:W-:-:S06]  /*1e90*/  IMAD.WIDE R4, R9, 0x8, R4 ;  /* 0x0000000809047825 */ /* 0x001fcc00078e0204 */
[----:B------:R-:W5:Y:S01]  /*1ea0*/  LDG.E.64 R4, desc[UR6][R4.64] ;  /* 0x0000000604047981 */ /* 0x000f62000c1e1b00 */
[----:B------:R-:W-:Y:S05]  /*1eb0*/  BRA `(.L_x_25) ;  /* 0x0000000c00387947 */ /* 0x000fea0003800000 */
.L_x_30:
[----:B------:R-:W0:Y:S02]  /*1ec0*/  LDCU UR4, c[0x0][0x424] ;  /* 0x00008480ff0477ac */ /* 0x000e240008000800 */
[----:B0-----:R-:W-:-:S06]  /*1ed0*/  UIADD3 UR4, UPT, UPT, UR4, -0x1, URZ ;  /* 0xffffffff04047890 */ /* 0x001fcc000fffe0ff */
[----:B------:R-:W-:-:S13]  /*1ee0*/  ISETP.GE.AND P0, PT, R19, UR4, PT ;  /* 0x0000000413007c0c */ /* 0x000fda000bf06270 */
[----:B------:R-:W-:Y:S05]  /*1ef0*/  @!P0 BRA `(.L_x_31) ;  /* 0x0000000000108947 */ /* 0x000fea0003800000 */
[----:B------:R-:W0:Y:S02]  /*1f00*/  LDC.64 R4, c[0x0][0x3d8] ;  /* 0x0000f600ff047b82 */ /* 0x000e240000000a00 */
[----:B0-----:R-:W-:-:S06]  /*1f10*/  IMAD.WIDE R4, R11, 0x8, R4 ;  /* 0x000000080b047825 */ /* 0x001fcc00078e0204 */
[----:B------:R-:W5:Y:S01]  /*1f20*/  LDG.E.64 R4, desc[UR6][R4.64] ;  /* 0x0000000604047981 */ /* 0x000f62000c1e1b00 */
[----:B------:R-:W-:Y:S05]  /*1f30*/  BRA `(.L_x_25) ;  /* 0x0000000c00187947 */ /* 0x000fea0003800000 */
.L_x_31:
[----:B------:R-:W0:Y:S01]  /*1f40*/  LDC.64 R4, c[0x0][0x3d8] ;  /* 0x0000f600ff047b82 */ /* 0x000e220000000a00 */
[----:B------:R-:W1:Y:S07]  /*1f50*/  LDCU UR4, c[0x0][0x444] ;  /* 0x00008880ff0477ac */ /* 0x000e6e0008000800 */
[----:B------:R-:W2:Y:S01]  /*1f60*/  LDC.64 R12, c[0x0][0x440] ;  /* 0x00011000ff0c7b82 */ /* 0x000ea20000000a00 */
[----:B0-----:R-:W-:-:S05]  /*1f70*/  IMAD.WIDE R6, R11, 0x8, R4 ;  /* 0x000000080b067825 */ /* 0x001fca00078e0204 */
[----:B------:R0:W3:Y:S01]  /*1f80*/  LDG.E.64 R8, desc[UR6][R6.64] ;  /* 0x0000000606087981 */ /* 0x0000e2000c1e1b00 */
[----:B------:R-:W-:-:S06]  /*1f90*/  IMAD.WIDE R4, R10, 0x8, R6 ;  /* 0x000000080a047825 */ /* 0x000fcc00078e0206 */
[----:B------:R-:W4:Y:S01]  /*1fa0*/  LDG.E.64 R4, desc[UR6][R4.64] ;  /* 0x0000000604047981 */ /* 0x000f22000c1e1b00 */
[----:B-1----:R-:W2:Y:S01]  /*1fb0*/  MUFU.RCP64H R25, UR4 ;  /* 0x0000000400197d08 */ /* 0x002ea20008001800 */
[----:B------:R-:W-:-:S07]  /*1fc0*/  IMAD.MOV.U32 R24, RZ, RZ, 0x1 ;  /* 0x00000001ff187424 */ /* 0x000fce00078e00ff */
[----:B------:R-:W1:Y:S01]  /*1fd0*/  I2F.F64.U32 R10, R19 ;  /* 0x00000013000a7312 */ /* 0x000e620000201800 */
[----:B--2---:R-:W-:Y:S02]  /*1fe0*/  DFMA R26, R24, -R12, 1 ;  /* 0x3ff00000181a742b */ /* 0x004fe4000000080c */
[----:B-1----:R-:W-:-:S06]  /*1ff0*/  DADD R20, R10, 0.5 ;  /* 0x3fe000000a147429 */ /* 0x002fcc0000000000 */
[----:B------:R-:W-:Y:S02]  /*2000*/  DFMA R26, R26, R26, R26 ;  /* 0x0000001a1a1a722b */ /* 0x000fe4000000001a */
[----:B------:R-:W-:Y:S02]  /*2010*/  DADD R10, R10, 1.5 ;  /* 0x3ff800000a0a7429 */ /* 0x000fe40000000000 */
[----:B------:R-:W-:-:S04]  /*2020*/  DFMA R20, -R20, R12, R22 ;  /* 0x0000000c1414722b */ /* 0x000fc80000000116 */
[----:B------:R-:W-:Y:S02]  /*2030*/  DFMA R26, R24, R26, R24 ;  /* 0x0000001a181a722b */ /* 0x000fe40000000018 */
[----:B------:R-:W-:-:S06]  /*2040*/  DFMA R10, R10, R12, -R22 ;  /* 0x0000000c0a0a722b */ /* 0x000fcc0000000816 */
[----:B0-----:R-:W-:-:S08]  /*2050*/  DFMA R6, R26, -R12, 1 ;  /* 0x3ff000001a06742b */ /* 0x001fd0000000080c */
[----:B------:R-:W-:Y:S01]  /*2060*/  DFMA R26, R26, R6, R26 ;  /* 0x000000061a1a722b */ /* 0x000fe2000000001a */
[----:B------:R-:W-:Y:S01]  /*2070*/  BSSY.RECONVERGENT B2, `(.L_x_32) ;  /* 0x0000014000027945 */ /* 0x000fe20003800200 */
[----:B----4-:R-:W-:-:S08]  /*2080*/  DMUL R4, R20, R4 ;  /* 0x0000000414047228 */ /* 0x010fd00000000000 */
[----:B---3--:R-:W-:-:S08]  /*2090*/  DFMA R8, R10, R8, R4 ;  /* 0x000000080a08722b */ /* 0x008fd00000000004 */
        /* <DEDUP_REMOVED lines=17> */
.L_x_33:
[----:B------:R-:W-:Y:S05]  /*21b0*/  BSYNC.RECONVERGENT B2 ;  /* 0x0000000000027941 */ /* 0x000fea0003800200 */
.L_x_32:
[----:B------:R-:W-:Y:S05]  /*21c0*/  BRA `(.L_x_25) ;  /* 0x0000000800747947 */ /* 0x000fea0003800000 */
.L_x_29:
[----:B------:R-:W-:Y:S05]  /*21d0*/  @P2 BRA `(.L_x_34) ;  /* 0x0000000000b42947 */ /* 0x000fea0003800000 */
[----:B------:R-:W0:Y:S01]  /*21e0*/  LDCU.64 UR4, c[0x0][0x3d8] ;  /* 0x00007b00ff0477ac */ /* 0x000e220008000a00 */
[----:B------:R-:W1:Y:S01]  /*21f0*/  LDC.64 R4, c[0x0][0x3d8] ;  /* 0x0000f600ff047b82 */ /* 0x000e620000000a00 */
[----:B------:R-:W-:-:S04]  /*2200*/  IADD3 R7, P0, PT, R20, R21, RZ ;  /* 0x0000001514077210 */ /* 0x000fc80007f1e0ff */
[----:B------:R-:W-:-:S03]  /*2210*/  LEA.HI.X.SX32 R0, R21, RZ, 0x1, P0 ;  /* 0x000000ff15007211 */ /* 0x000fc600000f0eff */
[----:B------:R-:W2:Y:S01]  /*2220*/  LDC.64 R10, c[0x0][0x438] ;  /* 0x00010e00ff0a7b82 */ /* 0x000ea20000000a00 */
[C---:B0-----:R-:W-:Y:S01]  /*2230*/  LEA R6, P0, R7.reuse, UR4, 0x3 ;  /* 0x0000000407067c11 */ /* 0x041fe2000f8018ff */
[----:B------:R-:W0:Y:S03]  /*2240*/  LDCU UR4, c[0x0][0x43c] ;  /* 0x00008780ff0477ac */ /* 0x000e260008000800 */
[----:B------:R-:W-:Y:S01]  /*2250*/  LEA.HI.X R7, R7, UR5, R0, 0x3, P0 ;  /* 0x0000000507077c11 */ /* 0x000fe200080f1c00 */
[----:B-1----:R-:W-:-:S05]  /*2260*/  IMAD.WIDE R4, R9, 0x8, R4 ;  /* 0x0000000809047825 */ /* 0x002fca00078e0204 */
[----:B------:R-:W3:Y:S04]  /*2270*/  LDG.E.64 R6, desc[UR6][R6.64+0x8] ;  /* 0x0000080606067981 */ /* 0x000ee8000c1e1b00 */
[----:B------:R-:W4:Y:S01]  /*2280*/  LDG.E.64 R4, desc[UR6][R4.64] ;  /* 0x0000000604047981 */ /* 0x000f22000c1e1b00 */
[----:B------:R-:W1:Y:S01]  /*2290*/  I2F.F64.U32 R20, R20 ;  /* 0x0000001400147312 */ /* 0x000e620000201800 */
[----:B------:R-:W-:Y:S01]  /*22a0*/  IMAD.MOV.U32 R22, RZ, RZ, 0x1 ;  /* 0x00000001ff167424 */ /* 0x000fe200078e00ff */
[----:B------:R-:W-:Y:S06]  /*22b0*/  BSSY.RECONVERGENT B2, `(.L_x_35) ;  /* 0x000001e000027945 */ /* 0x000fec0003800200 */
[----:B0-----:R-:W0:Y:S01]  /*22c0*/  MUFU.RCP64H R23, UR4 ;  /* 0x0000000400177d08 */ /* 0x001e220008001800 */
[----:B-1----:R-:W-:-:S08]  /*22d0*/  DADD R12, R20, 0.5 ;  /* 0x3fe00000140c7429 */ /* 0x002fd00000000000 */
[-C--:B--2---:R-:W-:Y:S02]  /*22e0*/  DFMA R12, -R12, R10.reuse, R24 ;  /* 0x0000000a0c0c722b */ /* 0x084fe40000000118 */
[----:B0-----:R-:W-:-:S08]  /*22f0*/  DFMA R8, R22, -R10, 1 ;  /* 0x3ff000001608742b */ /* 0x001fd0000000080a */
[----:B------:R-:W-:Y:S02]  /*2300*/  DFMA R26, R8, R8, R8 ;  /* 0x00000008081a722b */ /* 0x000fe40000000008 */
[----:B------:R-:W-:-:S06]  /*2310*/  DADD R8, R20, 1.5 ;  /* 0x3ff8000014087429 */ /* 0x000fcc0000000000 */
[----:B------:R-:W-:Y:S02]  /*2320*/  DFMA R26, R22, R26, R22 ;  /* 0x0000001a161a722b */ /* 0x000fe40000000016 */
[----:B------:R-:W-:Y:S02]  /*2330*/  DFMA R8, R8, R10, -R24 ;  /* 0x0000000a0808722b */ /* 0x000fe40000000818 */
        /* <DEDUP_REMOVED lines=21> */
.L_x_36:
[----:B------:R-:W-:Y:S05]  /*2490*/  BSYNC.RECONVERGENT B2 ;  /* 0x0000000000027941 */ /* 0x000fea0003800200 */
.L_x_35:
[----:B------:R-:W-:Y:S05]  /*24a0*/  BRA `(.L_x_25) ;  /* 0x0000000400bc7947 */ /* 0x000fea0003800000 */
.L_x_34:
[----:B------:R-:W0:Y:S02]  /*24b0*/  LDCU UR4, c[0x0][0x424] ;  /* 0x00008480ff0477ac */ /* 0x000e240008000800 */
[----:B0-----:R-:W-:-:S06]  /*24c0*/  UIADD3 UR4, UPT, UPT, UR4, -0x1, URZ ;  /* 0xffffffff04047890 */ /* 0x001fcc000fffe0ff */
[----:B------:R-:W-:-:S13]  /*24d0*/  ISETP.GE.AND P0, PT, R19, UR4, PT ;  /* 0x0000000413007c0c */ /* 0x000fda000bf06270 */
[----:B------:R-:W-:Y:S05]  /*24e0*/  @!P0 BRA `(.L_x_37) ;  /* 0x0000000000b48947 */ /* 0x000fea0003800000 */
[----:B------:R-:W0:Y:S01]  /*24f0*/  LDCU.64 UR4, c[0x0][0x3d8] ;  /* 0x00007b00ff0477ac */ /* 0x000e220008000a00 */
[----:B------:R-:W1:Y:S01]  /*2500*/  LDC.64 R4, c[0x0][0x3d8] ;  /* 0x0000f600ff047b82 */ /* 0x000e620000000a00 */
[----:B------:R-:W-:-:S04]  /*2510*/  IADD3 R9, P0, PT, R20, R7, RZ ;  /* 0x0000000714097210 */ /* 0x000fc80007f1e0ff */
[----:B------:R-:W-:Y:S02]  /*2520*/  LEA.HI.X.SX32 R0, R7, RZ, 0x1, P0 ;  /* 0x000000ff07007211 */ /* 0x000fe400000f0eff */
[C---:B0-----:R-:W-:Y:S01]  /*2530*/  LEA R6, P0, R9.reuse, UR4, 0x3 ;  /* 0x0000000409067c11 */ /* 0x041fe2000f8018ff */
[----:B------:R-:W0:Y:S03]  /*2540*/  LDCU UR4, c[0x0][0x43c] ;  /* 0x00008780ff0477ac */ /* 0x000e260008000800 */
[----:B------:R-:W-:Y:S01]  /*2550*/  LEA.HI.X R7, R9, UR5, R0, 0x3, P0 ;  /* 0x0000000509077c11 */ /* 0x000fe200080f1c00 */
[----:B-1----:R-:W-:Y:S02]  /*2560*/  IMAD.WIDE R4, R11, 0x8, R4 ;  /* 0x000000080b047825 */ /* 0x002fe400078e0204 */
[----:B------:R-:W1:Y:S03]  /*2570*/  LDC.64 R10, c[0x0][0x438] ;  /* 0x00010e00ff0a7b82 */ /* 0x000e660000000a00 */
[----:B------:R-:W2:Y:S04]  /*2580*/  LDG.E.64 R6, desc[UR6][R6.64+0x8] ;  /* 0x0000080606067981 */ /* 0x000ea8000c1e1b00 */
[----:B------:R-:W3:Y:S01]  /*2590*/  LDG.E.64 R4, desc[UR6][R4.64] ;  /* 0x0000000604047981 */ /* 0x000ee2000c1e1b00 */
[----:B------:R-:W4:Y:S01]  /*25a0*/  I2F.F64.U32 R20, R20 ;  /* 0x0000001400147312 */ /* 0x000f220000201800 */
[----:B------:R-:W-:Y:S01]  /*25b0*/  IMAD.MOV.U32 R22, RZ, RZ, 0x1 ;  /* 0x00000001ff167424 */ /* 0x000fe200078e00ff */
[----:B------:R-:W-:Y:S06]  /*25c0*/  BSSY.RECONVERGENT B2, `(.L_x_38) ;  /* 0x000001e000027945 */ /* 0x000fec0003800200 */
[----:B0-----:R-:W0:Y:S01]  /*25d0*/  MUFU.RCP64H R23, UR4 ;  /* 0x0000000400177d08 */ /* 0x001e220008001800 */
[----:B----4-:R-:W-:-:S08]  /*25e0*/  DADD R12, R20, 0.5 ;  /* 0x3fe00000140c7429 */ /* 0x010fd00000000000 */
[-C--:B-1----:R-:W-:Y:S02]  /*25f0*/  DFMA R12, -R12, R10.reuse, R24 ;  /* 0x0000000a0c0c722b */ /* 0x082fe40000000118 */
[----:B0-----:R-:W-:-:S08]  /*2600*/  DFMA R8, R22, -R10, 1 ;  /* 0x3ff000001608742b */ /* 0x001fd0000000080a */
[----:B------:R-:W-:Y:S02]  /*2610*/  DFMA R26, R8, R8, R8 ;  /* 0x00000008081a722b */ /* 0x000fe40000000008 */
[----:B------:R-:W-:-:S06]  /*2620*/  DADD R8, R20, 1.5 ;  /* 0x3ff8000014087429 */ /* 0x000fcc0000000000 */
[----:B------:R-:W-:Y:S02]  /*2630*/  DFMA R26, R22, R26, R22 ;  /* 0x0000001a161a722b */ /* 0x000fe40000000016 */
[----:B------:R-:W-:Y:S02]  /*2640*/  DFMA R8, R8, R10, -R24 ;  /* 0x0000000a0808722b */ /* 0x000fe40000000818 */
        /* <DEDUP_REMOVED lines=21> */
.L_x_39:
[----:B------:R-:W-:Y:S05]  /*27a0*/  BSYNC.RECONVERGENT B2 ;  /* 0x0000000000027941 */ /* 0x000fea0003800200 */
.L_x_38:
[----:B------:R-:W-:Y:S05]  /*27b0*/  BRA `(.L_x_25) ;  /* 0x0000000000f87947 */ /* 0x000fea0003800000 */
.L_x_37:
        /* <DEDUP_REMOVED lines=11> */
[----:B------:R-:W-:Y:S01]  /*2870*/  LEA.HI.X.SX32 R21, R21, RZ, 0x1, P0 ;  /* 0x000000ff15157211 */ /* 0x000fe200000f0eff */
[----:B------:R-:W0:Y:S01]  /*2880*/  LDC.64 R10, c[0x0][0x440] ;  /* 0x00011000ff0a7b82 */ /* 0x000e220000000a00 */
[----:B------:R-:W-:-:S03]  /*2890*/  LEA R4, P0, R0, UR4, 0x3 ;  /* 0x0000000400047c11 */ /* 0x000fc6000f8018ff */
[----:B------:R-:W4:Y:S01]  /*28a0*/  LDG.E.64 R6, desc[UR6][R6.64] ;  /* 0x0000000606067981 */ /* 0x000f22000c1e1b00 */
[----:B------:R-:W-:Y:S01]  /*28b0*/  LEA.HI.X R5, R0, UR5, R21, 0x3, P0 ;  /* 0x0000000500057c11 */ /* 0x000fe200080f1c15 */
[----:B------:R-:W0:Y:S05]  /*28c0*/  LDCU.64 UR4, c[0x0][0x438] ;  /* 0x00008700ff0477ac */ /* 0x000e2a0008000a00 */
[----:B------:R-:W5:Y:S01]  /*28d0*/  LDG.E.64 R4, desc[UR6][R4.64+0x8] ;  /* 0x0000080604047981 */ /* 0x000f62000c1e1b00 */
[----:B------:R-:W1:Y:S08]  /*28e0*/  I2F.F64.U32 R20, R20 ;  /* 0x0000001400147312 */ /* 0x000e700000201800 */
[----:B------:R-:W1:Y:S01]  /*28f0*/  I2F.F64.U32 R38, R19 ;  /* 0x0000001300267312 */ /* 0x000e620000201800 */
[----:B0-----:R-:W-:-:S02]  /*2900*/  DMUL R8, R10, UR4 ;  /* 0x000000040a087c28 */ /* 0x001fc40008000000 */
[----:B-1----:R-:W-:-:S05]  /*2910*/  DADD R28, R20, 0.5 ;  /* 0x3fe00000141c7429 */ /* 0x002fca0000000000 */
[----:B------:R-:W0:Y:S01]  /*2920*/  MUFU.RCP64H R35, R9 ;  /* 0x0000000900237308 */ /* 0x000e220000001800 */
[----:B------:R-:W-:Y:S01]  /*2930*/  DADD R36, R20, 1.5 ;  /* 0x3ff8000014247429 */ /* 0x000fe20000000000 */
[----:B------:R-:W-:Y:S01]  /*2940*/  IMAD.MOV.U32 R34, RZ, RZ, 0x1 ;  /* 0x00000001ff227424 */ /* 0x000fe200078e00ff */
[----:B------:R-:W-:Y:S02]  /*2950*/  DADD R40, R38, 1.5 ;  /* 0x3ff8000026287429 */ /* 0x000fe40000000000 */
[----:B------:R-:W-:-:S04]  /*2960*/  DFMA R28, -R28, UR4, R24 ;  /* 0x000000041c1c7c2b */ /* 0x000fc80008000118 */
[----:B------:R-:W-:Y:S02]  /*2970*/  DFMA R24, R36, UR4, -R24 ;  /* 0x0000000424187c2b */ /* 0x000fe40008000818 */
[----:B------:R-:W-:Y:S02]  /*2980*/  DFMA R40, R40, R10, -R22 ;  /* 0x0000000a2828722b */ /* 0x000fe40000000816 */
[----:B0-----:R-:W-:Y:S02]  /*2990*/  DFMA R20, -R8, R34, 1 ;  /* 0x3ff000000814742b */ /* 0x001fe40000000122 */
[----:B------:R-:W-:-:S06]  /*29a0*/  DADD R38, R38, 0.5 ;  /* 0x3fe0000026267429 */ /* 0x000fcc0000000000 */
[----:B------:R-:W-:Y:S02]  /*29b0*/  DFMA R20, R20, R20, R20 ;  /* 0x000000141414722b */ /* 0x000fe40000000014 */
[----:B------:R-:W-:-:S06]  /*29c0*/  DFMA R10, -R38, R10, R22 ;  /* 0x0000000a260a722b */ /* 0x000fcc0000000116 */
        /* <DEDUP_REMOVED lines=25> */
[----:B------:R-:W-:-:S04]  /*2b60*/  LOP3.LUT R5, R5, R4, RZ, 0x3c, !PT ;  /* 0x0000000405057212 */ /* 0x000fc800078e3cff */
[----:B------:R-:W-:-:S04]  /*2b70*/  LOP3.LUT R4, R5, R4, RZ, 0x3c, !PT ;  /* 0x0000000405047212 */ /* 0x000fc800078e3cff */
[----:B------:R-:W-:-:S07]  /*2b80*/  LOP3.LUT R5, R5, R4, RZ, 0x3c, !PT ;  /* 0x0000000405057212 */ /* 0x000fce00078e3cff */
.L_x_40:
[----:B------:R-:W-:Y:S05]  /*2b90*/  BSYNC.RECONVERGENT B2 ;  /* 0x0000000000027941 */ /* 0x000fea0003800200 */
.L_x_25:
[----:B------:R-:W-:Y:S05]  /*2ba0*/  BSYNC.RECONVERGENT B1 ;  /* 0x0000000000017941 */ /* 0x000fea0003800200 */
.L_x_22:
[----:B------:R-:W0:Y:S01]  /*2bb0*/  LDC.64 R8, c[0x0][0x3c0] ;  /* 0x0000f000ff087b82 */ /* 0x000e220000000a00 */
[----:B------:R-:W1:Y:S07]  /*2bc0*/  LDCU.64 UR4, c[0x0][0x428] ;  /* 0x00008500ff0477ac */ /* 0x000e6e0008000a00 */
[----:B------:R-:W2:Y:S08]  /*2bd0*/  LDC.64 R28, c[0x0][0x3a8] ;  /* 0x0000ea00ff1c7b82 */ /* 0x000eb00000000a00 */
[----:B------:R-:W3:Y:S08]  /*2be0*/  LDC.64 R26, c[0x0][0x3b8] ;  /* 0x0000ee00ff1a7b82 */ /* 0x000ef00000000a00 */
[----:B------:R-:W4:Y:S01]  /*2bf0*/  LDC.64 R6, c[0x0][0x3e0] ;  /* 0x0000f800ff067b82 */ /* 0x000f220000000a00 */
[----:B0-----:R-:W-:-:S06]  /*2c00*/  IMAD.WIDE R8, R18, 0x8, R8 ;  /* 0x0000000812087825 */ /* 0x001fcc00078e0208 */
[----:B------:R-:W4:Y:S01]  /*2c10*/  LDG.E.64 R8, desc[UR6][R8.64] ;  /* 0x0000000608087981 */ /* 0x000f22000c1e1b00 */
[----:B--2---:R-:W-:-:S05]  /*2c20*/  IMAD.WIDE R28, R18, 0x8, R28 ;  /* 0x00000008121c7825 */ /* 0x004fca00078e021c */
[----:B------:R-:W2:Y:S01]  /*2c30*/  LDG.E.64 R36, desc[UR6][R28.64] ;  /* 0x000000061c247981 */ /* 0x000ea2000c1e1b00 */
[----:B---3--:R-:W-:-:S05]  /*2c40*/  IMAD.WIDE R26, R18, 0x8, R26 ;  /* 0x00000008121a7825 */ /* 0x008fca00078e021a */
[----:B------:R-:W3:Y:S01]  /*2c50*/  LDG.E.64 R22, desc[UR6][R26.64] ;  /* 0x000000061a167981 */ /* 0x000ee2000c1e1b00 */
[----:B----4-:R-:W-:-:S06]  /*2c60*/  IMAD.WIDE R6, R18, 0x8, R6 ;  /* 0x0000000812067825 */ /* 0x010fcc00078e0206 */
[----:B------:R-:W4:Y:S01]  /*2c70*/  LDG.E.64 R6, desc[UR6][R6.64] ;  /* 0x0000000606067981 */ /* 0x000f22000c1e1b00 */
[----:B------:R-:W-:Y:S01]  /*2c80*/  BSSY.RECONVERGENT B2, `(.L_x_41) ;  /* 0x0000025000027945 */ /* 0x000fe20003800200 */
[-C--:B-----5:R-:W-:Y:S02]  /*2c90*/  DMUL R10, R8, R4.reuse ;  /* 0x00000004080a7228 */ /* 0x0a0fe40000000000 */
[----:B--2---:R-:W-:-:S06]  /*2ca0*/  DMUL R4, R36, R4 ;  /* 0x0000000424047228 */ /* 0x004fcc0000000000 */
[----:B-1----:R-:W-:Y:S02]  /*2cb0*/  DFMA R10, R10, UR4, R14 ;  /* 0x000000040a0a7c2b */ /* 0x002fe4000800000e */
[----:B---3--:R-:W-:Y:S02]  /*2cc0*/  DSETP.NEU.AND P0, PT, |R22|, +INF , PT ;  /* 0x7ff000001600742a */ /* 0x008fe40003f0d200 */
[----:B------:R-:W-:-:S04]  /*2cd0*/  DFMA R4, -R4, UR4, R16 ;  /* 0x0000000404047c2b */ /* 0x000fc80008000110 */
[----:B----4-:R-:W-:-:S04]  /*2ce0*/  DMUL R16, R6, R10 ;  /* 0x0000000a06107228 */ /* 0x010fc80000000000 */
[----:B------:R-:W-:-:S04]  /*2cf0*/  DMUL R20, R6, R4 ;  /* 0x0000000406147228 */ /* 0x000fc80000000000 */
[----:B------:R-:W-:Y:S01]  /*2d00*/  @!P0 DMUL R24, RZ, R22 ;  /* 0x00000016ff188228 */ /* 0x000fe20000000000 */
[----:B------:R-:W-:Y:S01]  /*2d10*/  @!P0 IMAD.MOV.U32 R0, RZ, RZ, 0x1 ;  /* 0x00000001ff008424 */ /* 0x000fe200078e00ff */
[----:B------:R-:W-:Y:S09]  /*2d20*/  @!P0 BRA `(.L_x_42) ;  /* 0x0000000000688947 */ /* 0x000ff20003800000 */
[----:B------:R-:W-:Y:S01]  /*2d30*/  UMOV UR4, 0x6dc9c883 ;  /* 0x6dc9c88300047882 */ /* 0x000fe20000000000 */
[----:B------:R-:W-:Y:S01]  /*2d40*/  UMOV UR5, 0x3fe45f30 ;  /* 0x3fe45f3000057882 */ /* 0x000fe20000000000 */
[C---:B------:R-:W-:Y:S01]  /*2d50*/  DSETP.GE.AND P0, PT, |R22|.reuse, 2.14748364800000000000e+09, PT ;  /* 0x41e000001600742a */ /* 0x040fe20003f06200 */
[----:B------:R-:W-:Y:S01]  /*2d60*/  BSSY.RECONVERGENT B3, `(.L_x_43) ;  /* 0x0000015000037945 */ /* 0x000fe20003800200 */
[----:B------:R-:W-:Y:S01]  /*2d70*/  DMUL R4, R22, UR4 ;  /* 0x0000000416047c28 */ /* 0x000fe20008000000 */
[----:B------:R-:W-:Y:S01]  /*2d80*/  UMOV UR4, 0x54442d18 ;  /* 0x54442d1800047882 */ /* 0x000fe20000000000 */
[----:B------:R-:W-:-:S04]  /*2d90*/  UMOV UR5, 0x3ff921fb ;  /* 0x3ff921fb00057882 */ /* 0x000fc80000000000 */
[----:B------:R-:W0:Y:S08]  /*2da0*/  F2I.F64 R0, R4 ;  /* 0x0000000400007311 */ /* 0x000e300000301100 */
[----:B0-----:R-:W0:Y:S02]  /*2db0*/  I2F.F64 R24, R0 ;  /* 0x0000000000187312 */ /* 0x001e240000201c00 */
[----:B0-----:R-:W-:Y:S01]  /*2dc0*/  DFMA R6, R24, -UR4, R22 ;  /* 0x8000000418067c2b */ /* 0x001fe20008000016 */
[----:B------:R-:W-:Y:S01]  /*2dd0*/  UMOV UR4, 0x33145c00 ;  /* 0x33145c0000047882 */ /* 0x000fe20000000000 */
[----:B------:R-:W-:-:S06]  /*2de0*/  UMOV UR5, 0x3c91a626 ;  /* 0x3c91a62600057882 */ /* 0x000fcc0000000000 */
[----:B------:R-:W-:Y:S01]  /*2df0*/  DFMA R6, R24, -UR4, R6 ;  /* 0x8000000418067c2b */ /* 0x000fe20008000006 */
[----:B------:R-:W-:Y:S01]  /*2e00*/  UMOV UR4, 0x252049c0 ;  /* 0x252049c000047882 */ /* 0x000fe20000000000 */
[----:B------:R-:W-:-:S06]  /*2e10*/  UMOV UR5, 0x397b839a ;  /* 0x397b839a00057882 */ /* 0x000fcc0000000000 */
[----:B------:R-:W-:Y:S01]  /*2e20*/  DFMA R24, R24, -UR4, R6 ;  /* 0x8000000418187c2b */ /* 0x000fe20008000006 */
[----:B------:R-:W-:Y:S10]  /*2e30*/  @!P0 BRA `(.L_x_44) ;  /* 0x00000000001c8947 */ /* 0x000ff40003800000 */
[----:B------:R-:W-:Y:S01]  /*2e40*/  IMAD.MOV.U32 R5, RZ, RZ, R22 ;  /* 0x000000ffff057224 */ /* 0x000fe200078e0016 */
[----:B------:R-:W-:Y:S01]  /*2e50*/  MOV R41, 0x2e80 ;  /* 0x00002e8000297802 */ /* 0x000fe20000000f00 */
[----:B------:R-:W-:-:S07]  /*2e60*/  IMAD.MOV.U32 R42, RZ, RZ, R23 ;  /* 0x000000ffff2a7224 */ /* 0x000fce00078e0017 */
[----:B------:R-:W-:Y:S05]  /*2e70*/  CALL.REL.NOINC `($_Z24processMandelbrotElementPdS_S_S_S_S_S_S_S_S_S_S_S_S_S_Piidddiiddddd$__internal_trig_reduction_slowpathd) ;  /* 0x0000004800087944 */ /* 0x000fea0003c00000 */
[----:B------:R-:W-:Y:S02]  /*2e80*/  IMAD.MOV.U32 R0, RZ, RZ, R7 ;  /* 0x000000ffff007224 */ /* 0x000fe400078e0007 */
[----:B------:R-:W-:Y:S02]  /*2e90*/  IMAD.MOV.U32 R24, RZ, RZ, R4 ;  /* 0x000000ffff187224 */ /* 0x000fe400078e0004 */
[----:B------:R-:W-:-:S07]  /*2ea0*/  IMAD.MOV.U32 R25, RZ, RZ, R5 ;  /* 0x000000ffff197224 */ /* 0x000fce00078e0005 */
.L_x_44:
[----:B------:R-:W-:Y:S05]  /*2eb0*/  BSYNC.RECONVERGENT B3 ;  /* 0x0000000000037941 */ /* 0x000fea0003800200 */
.L_x_43:
[----:B------:R-:W-:-:S07]  /*2ec0*/  VIADD R0, R0, 0x1 ;  /* 0x0000000100007836 */ /* 0x000fce0000000000 */
.L_x_42:
[----:B------:R-:W-:Y:S05]  /*2ed0*/  BSYNC.RECONVERGENT B2 ;  /* 0x0000000000027941 */ /* 0x000fea0003800200 */
.L_x_41:
[----:B------:R-:W0:Y:S01]  /*2ee0*/  LDCU.64 UR4, c[0x4][0x8] ;  /* 0x01000100ff0477ac */ /* 0x000e220008000a00 */
[----:B------:R-:W-:-:S05]  /*2ef0*/  IMAD.SHL.U32 R4, R0, 0x40, RZ ;  /* 0x0000004000047824 */ /* 0x000fca00078e00ff */
[----:B------:R-:W-:-:S04]  /*2f00*/  LOP3.LUT R4, R4, 0x40, RZ, 0xc0, !PT ;  /* 0x0000004004047812 */ /* 0x000fc800078ec0ff */
[----:B0-----:R-:W-:-:S05]  /*2f10*/  IADD3 R38, P0, PT, R4, UR4, RZ ;  /* 0x0000000404267c10 */ /* 0x001fca000ff1e0ff */
[----:B------:R-:W-:-:S05]  /*2f20*/  IMAD.X R39, RZ, RZ, UR5, P0 ;  /* 0x00000005ff277e24 */ /* 0x000fca00080e06ff */
[----:B------:R-:W2:Y:S04]  /*2f30*/  LDG.E.128.CONSTANT R4, desc[UR6][R38.64] ;  /* 0x0000000626047981 */ /* 0x000ea8000c1e9d00 */
[----:B------:R-:W3:Y:S04]  /*2f40*/  LDG.E.128.CONSTANT R8, desc[UR6][R38.64+0x10] ;  /* 0x0000100626087981 */ /* 0x000ee8000c1e9d00 */
[----:B------:R-:W4:Y:S01]  /*2f50*/  LDG.E.128.CONSTANT R12, desc[UR6][R38.64+0x20] ;  /* 0x00002006260c7981 */ /* 0x000f22000c1e9d00 */
[----:B------:R-:W-:Y:S01]  /*2f60*/  LOP3.LUT R19, R0, 0x1, RZ, 0xc0, !PT ;  /* 0x0000000100137812 */ /* 0x000fe200078ec0ff */
[----:B------:R-:W-:Y:S01]  /*2f70*/  IMAD.MOV.U32 R40, RZ, RZ, 0x20fd8164 ;  /* 0x20fd8164ff287424 */ /* 0x000fe200078e00ff */
[----:B------:R-:W-:Y:S01]  /*2f80*/  DMUL R34, R24, R24 ;  /* 0x0000001818227228 */ /* 0x000fe20000000000 */
[----:B------:R-:W-:Y:S01]  /*2f90*/  BSSY.RECONVERGENT B2, `(.L_x_45) ;  /* 0x000002e000027945 */ /* 0x000fe20003800200 */
[----:B------:R-:W-:Y:S01]  /*2fa0*/  ISETP.NE.U32.AND P0, PT, R19, 0x1, PT ;  /* 0x000000011300780c */ /* 0x000fe20003f05070 */
[----:B------:R-:W-:Y:S01]  /*2fb0*/  IMAD.MOV.U32 R19, RZ, RZ, 0x3da8ff83 ;  /* 0x3da8ff83ff137424 */ /* 0x000fe200078e00ff */
[----:B------:R-:W-:-:S02]  /*2fc0*/  DSETP.NEU.AND P1, PT, |R22|, +INF , PT ;  /* 0x7ff000001600742a */ /* 0x000fc40003f2d200 */
[----:B------:R-:W-:Y:S02]  /*2fd0*/  FSEL R40, R40, -8.06006814911005101289e+34, !P0 ;  /* 0xf9785eba28287808 */ /* 0x000fe40004000000 */
[----:B------:R-:W-:-:S10]  /*2fe0*/  FSEL R41, -R19, 0.11223486810922622681, !P0 ;  /* 0x3de5db6513297808 */ /* 0x000fd40004000100 */
[----:B------:R-:W-:Y:S02]  /*2ff0*/  @!P1 DMUL R44, RZ, R22 ;  /* 0x00000016ff2c9228 */ /* 0x000fe40000000000 */
[----:B--2---:R-:W-:-:S08]  /*3000*/  DFMA R4, R34, R40, R4 ;  /* 0x000000282204722b */ /* 0x004fd00000000004 */
[----:B------:R-:W-:-:S08]  /*3010*/  DFMA R4, R34, R4, R6 ;  /* 0x000000042204722b */ /* 0x000fd00000000006 */
[----:B---3--:R-:W-:-:S08]  /*3020*/  DFMA R4, R34, R4, R8 ;  /* 0x000000042204722b */ /* 0x008fd00000000008 */
[----:B------:R-:W-:-:S08]  /*3030*/  DFMA R4, R34, R4, R10 ;  /* 0x000000042204722b */ /* 0x000fd0000000000a */
[----:B----4-:R-:W-:-:S08]  /*3040*/  DFMA R4, R34, R4, R12 ;  /* 0x000000042204722b */ /* 0x010fd0000000000c */
[----:B------:R-:W-:-:S08]  /*3050*/  DFMA R4, R34, R4, R14 ;  /* 0x000000042204722b */ /* 0x000fd0000000000e */
[----:B------:R-:W-:Y:S02]  /*3060*/  DFMA R24, R4, R24, R24 ;  /* 0x000000180418722b */ /* 0x000fe40000000018 */
[----:B------:R-:W-:-:S10]  /*3070*/  DFMA R4, R34, R4, 1 ;  /* 0x3ff000002204742b */ /* 0x000fd40000000004 */
[----:B------:R-:W-:Y:S02]  /*3080*/  FSEL R6, R4, R24, !P0 ;  /* 0x0000001804067208 */ /* 0x000fe40004000000 */
[----:B------:R-:W-:Y:S02]  /*3090*/  FSEL R7, R5, R25, !P0 ;  /* 0x0000001905077208 */ /* 0x000fe40004000000 */
[----:B------:R-:W-:Y:S01]  /*30a0*/  LOP3.LUT P0, RZ, R0, 0x2, RZ, 0xc0, !PT ;  /* 0x0000000200ff7812 */ /* 0x000fe2000780c0ff */
[----:B------:R-:W-:-:S03]  /*30b0*/  @!P1 IMAD.MOV.U32 R0, RZ, RZ, RZ ;  /* 0x000000ffff009224 */ /* 0x000fc600078e00ff */
[----:B------:R-:W-:-:S10]  /*30c0*/  DADD R4, RZ, -R6 ;  /* 0x00000000ff047229 */ /* 0x000fd40000000806 */
[----:B------:R-:W-:Y:S02]  /*30d0*/  FSEL R34, R6, R4, !P0 ;  /* 0x0000000406227208 */ /* 0x000fe40004000000 */
[----:B------:R-:W-:Y:S01]  /*30e0*/  FSEL R35, R7, R5, !P0 ;  /* 0x0000000507237208 */ /* 0x000fe20004000000 */
[----:B------:R-:W-:Y:S06]  /*30f0*/  @!P1 BRA `(.L_x_46) ;  /* 0x00000000005c9947 */ /* 0x000fec0003800000 */
[----:B------:R-:W-:Y:S01]  /*3100*/  UMOV UR4, 0x6dc9c883 ;  /* 0x6dc9c88300047882 */ /* 0x000fe20000000000 */
[----:B------:R-:W-:Y:S01]  /*3110*/  UMOV UR5, 0x3fe45f30 ;  /* 0x3fe45f3000057882 */ /* 0x000fe20000000000 */
[C---:B------:R-:W-:Y:S02]  /*3120*/  DSETP.GE.AND P0, PT, |R22|.reuse, 2.14748364800000000000e+09, PT ;  /* 0x41e000001600742a */ /* 0x040fe40003f06200 */
        /* <DEDUP_REMOVED lines=20> */
.L_x_46:
[----:B------:R-:W-:Y:S05]  /*3270*/  BSYNC.RECONVERGENT B2 ;  /* 0x0000000000027941 */ /* 0x000fea0003800200 */
.L_x_45:
[----:B------:R-:W0:Y:S01]  /*3280*/  LDCU.64 UR4, c[0x4][0x8] ;  /* 0x01000100ff0477ac */ /* 0x000e220008000a00 */
[----:B------:R-:W-:Y:S01]  /*3290*/  IMAD.SHL.U32 R4, R0, 0x40, RZ ;  /* 0x0000004000047824 */ /* 0x000fe200078e00ff */
[----:B------:R-:W1:Y:S04]  /*32a0*/  LDC.64 R24, c[0x0][0x3a0] ;  /* 0x0000e800ff187b82 */ /* 0x000e680000000a00 */
[----:B------:R-:W-:-:S04]  /*32b0*/  LOP3.LUT R4, R4, 0x40, RZ, 0xc0, !PT ;  /* 0x0000004004047812 */ /* 0x000fc800078ec0ff */
[----:B------:R-:W2:Y:S01]  /*32c0*/  LDC.64 R22, c[0x0][0x398] ;  /* 0x0000e600ff167b82 */ /* 0x000ea20000000a00 */
[----:B0-----:R-:W-:-:S07]  /*32d0*/  IADD3 R52, P0, PT, R4, UR4, RZ ;  /* 0x0000000404347c10 */ /* 0x001fce000ff1e0ff */
[----:B------:R-:W0:Y:S01]  /*32e0*/  LDC.64 R42, c[0x0][0x430] ;  /* 0x00010c00ff2a7b82 */ /* 0x000e220000000a00 */
[----:B------:R-:W-:-:S05]  /*32f0*/  IMAD.X R53, RZ, RZ, UR5, P0 ;  /* 0x00000005ff357e24 */ /* 0x000fca00080e06ff */
[----:B------:R-:W3:Y:S01]  /*3300*/  LDG.E.128.CONSTANT R4, desc[UR6][R52.64] ;  /* 0x0000000634047981 */ /* 0x000ee2000c1e9d00 */
[----:B-1----:R-:W-:-:S03]  /*3310*/  IMAD.WIDE R24, R18, 0x8, R24 ;  /* 0x0000000812187825 */ /* 0x002fc600078e0218 */
[----:B------:R-:W4:Y:S04]  /*3320*/  LDG.E.128.CONSTANT R8, desc[UR6][R52.64+0x10] ;  /* 0x0000100634087981 */ /* 0x000f28000c1e9d00 */
[----:B------:R-:W5:Y:S01]  /*3330*/  LDG.E.64 R38, desc[UR6][R24.64] ;  /* 0x0000000618267981 */ /* 0x000f62000c1e1b00 */
[----:B--2---:R-:W-:-:S03]  /*3340*/  IMAD.WIDE R22, R18, 0x8, R22 ;  /* 0x0000000812167825 */ /* 0x004fc600078e0216 */
[----:B------:R-:W2:Y:S04]  /*3350*/  LDG.E.128.CONSTANT R12, desc[UR6][R52.64+0x20] ;  /* 0x00002006340c7981 */ /* 0x000ea8000c1e9d00 */
[----:B------:R-:W2:Y:S01]  /*3360*/  LDG.E.64 R40, desc[UR6][R22.64] ;  /* 0x0000000616287981 */ /* 0x000ea2000c1e1b00 */
[----:B------:R-:W-:Y:S01]  /*3370*/  LOP3.LUT R19, R0, 0x1, RZ, 0xc0, !PT ;  /* 0x0000000100137812 */ /* 0x000fe200078ec0ff */
[----:B0-----:R-:W-:Y:S01]  /*3380*/  DMUL R42, R42, R42 ;  /* 0x0000002a2a2a7228 */ /* 0x001fe20000000000 */
[----:B------:R-:W-:Y:S02]  /*3390*/  IMAD.MOV.U32 R50, RZ, RZ, 0x20fd8164 ;  /* 0x20fd8164ff327424 */ /* 0x000fe400078e00ff */
[----:B------:R-:W-:Y:S01]  /*33a0*/  ISETP.NE.U32.AND P0, PT, R19, 0x1, PT ;  /* 0x000000011300780c */ /* 0x000fe20003f05070 */
[----:B------:R-:W-:Y:S01]  /*33b0*/  IMAD.MOV.U32 R19, RZ, RZ, 0x3da8ff83 ;  /* 0x3da8ff83ff137424 */ /* 0x000fe200078e00ff */
[----:B------:R-:W-:Y:S01]  /*33c0*/  DMUL R46, R44, R44 ;  /* 0x0000002c2c2e7228 */ /* 0x000fe20000000000 */
[----:B------:R-:W0:Y:S01]  /*33d0*/  MUFU.RCP64H R49, R43 ;  /* 0x0000002b00317308 */ /* 0x000e220000001800 */
[----:B------:R-:W-:-:S02]  /*33e0*/  FSEL R50, R50, -8.06006814911005101289e+34, !P0 ;  /* 0xf9785eba32327808 */ /* 0x000fc40004000000 */
[----:B------:R-:W-:Y:S01]  /*33f0*/  FSEL R51, -R19, 0.11223486810922622681, !P0 ;  /* 0x3de5db6513337808 */ /* 0x000fe20004000100 */
[----:B------:R-:W-:Y:S01]  /*3400*/  IMAD.MOV.U32 R48, RZ, RZ, 0x1 ;  /* 0x00000001ff307424 */ /* 0x000fe200078e00ff */
[----:B------:R-:W-:Y:S04]  /*3410*/  BSSY.RECONVERGENT B1, `(.L_x_47) ;  /* 0x0000028000017945 */ /* 0x000fe80003800200 */
[----:B---3--:R-:W-:-:S08]  /*3420*/  DFMA R4, R46, R50, R4 ;  /* 0x000000322e04722b */ /* 0x008fd00000000004 */
[----:B------:R-:W-:Y:S02]  /*3430*/  DFMA R4, R46, R4, R6 ;  /* 0x000000042e04722b */ /* 0x000fe40000000006 */
[----:B0-----:R-:W-:-:S08]  /*3440*/  DFMA R6, -R42, R48, 1 ;  /* 0x3ff000002a06742b */ /* 0x001fd00000000130 */
[----:B------:R-:W-:Y:S02]  /*3450*/  DFMA R6, R6, R6, R6 ;  /* 0x000000060606722b */ /* 0x000fe40000000006 */
[----:B----4-:R-:W-:-:S06]  /*3460*/  DFMA R4, R46, R4, R8 ;  /* 0x000000042e04722b */ /* 0x010fcc0000000008 */
[----:B------:R-:W-:Y:S02]  /*3470*/  DFMA R48, R48, R6, R48 ;  /* 0x000000063030722b */ /* 0x000fe40000000030 */
[----:B-----5:R-:W-:Y:S02]  /*3480*/  DMUL R6, R38, R38 ;  /* 0x0000002626067228 */ /* 0x020fe40000000000 */
[----:B------:R-:W-:-:S04]  /*3490*/  DFMA R4, R46, R4, R10 ;  /* 0x000000042e04722b */ /* 0x000fc8000000000a */
[----:B------:R-:W-:Y:S02]  /*34a0*/  DFMA R10, -R42, R48, 1 ;  /* 0x3ff000002a0a742b */ /* 0x000fe40000000130 */
[----:B--2---:R-:W-:Y:S02]  /*34b0*/  DFMA R6, R40, R40, R6 ;  /* 0x000000282806722b */ /* 0x004fe40000000006 */
[----:B------:R-:W-:-:S04]  /*34c0*/  DFMA R12, R46, R4, R12 ;  /* 0x000000042e0c722b */ /* 0x000fc8000000000c */
[----:B------:R-:W-:Y:S02]  /*34d0*/  DFMA R4, R48, R10, R48 ;  /* 0x0000000a3004722b */ /* 0x000fe40000000030 */
[----:B------:R-:W-:Y:S02]  /*34e0*/  DFMA R8, R36, R36, R6 ;  /* 0x000000242408722b */ /* 0x000fe40000000006 */
[----:B------:R-:W-:-:S06]  /*34f0*/  DFMA R12, R46, R12, R14 ;  /* 0x0000000c2e0c722b */ /* 0x000fcc000000000e */
[----:B------:R-:W-:Y:S02]  /*3500*/  DMUL R6, R8, R4 ;  /* 0x0000000408067228 */ /* 0x000fe40000000000 */
[----:B------:R-:W-:Y:S02]  /*3510*/  DFMA R44, R12, R44, R44 ;  /* 0x0000002c0c2c722b */ /* 0x000fe4000000002c */
[----:B------:R-:W-:-:S04]  /*3520*/  DFMA R12, R46, R12, 1 ;  /* 0x3ff000002e0c742b */ /* 0x000fc8000000000c */
[----:B------:R-:W-:-:S06]  /*3530*/  DFMA R10, -R42, R6, R8 ;  /* 0x000000062a0a722b */ /* 0x000fcc0000000108 */
[----:B------:R-:W-:Y:S02]  /*3540*/  FSEL R12, R12, R44, !P0 ;  /* 0x0000002c0c0c7208 */ /* 0x000fe40004000000 */
[----:B------:R-:W-:Y:S01]  /*3550*/  FSEL R13, R13, R45, !P0 ;  /* 0x0000002d0d0d7208 */ /* 0x000fe20004000000 */
[----:B------:R-:W-:-:S05]  /*3560*/  DFMA R4, R4, R10, R6 ;  /* 0x0000000a0404722b */ /* 0x000fca0000000006 */
[----:B------:R-:W-:Y:S01]  /*3570*/  DADD R6, RZ, -R12 ;  /* 0x00000000ff067229 */ /* 0x000fe2000000080c */
[----:B------:R-:W-:-:S04]  /*3580*/  LOP3.LUT P0, RZ, R0, 0x2, RZ, 0xc0, !PT ;  /* 0x0000000200ff7812 */ /* 0x000fc8000780c0ff */
[----:B------:R-:W-:Y:S01]  /*3590*/  FFMA R0, RZ, R43, R5 ;  /* 0x0000002bff007223 */ /* 0x000fe20000000005 */
[----:B------:R-:W-:-:S04]  /*35a0*/  FSETP.GEU.AND P1, PT, |R9|, 6.5827683646048100446e-37, PT ;  /* 0x036000000900780b */ /* 0x000fc80003f2e200 */
[----:B------:R-:W-:Y:S02]  /*35b0*/  FSEL R14, R12, R6, !P0 ;  /* 0x000000060c0e7208 */ /* 0x000fe40004000000 */
[----:B------:R-:W-:Y:S02]  /*35c0*/  FSEL R15, R13, R7, !P0 ;  /* 0x000000070d0f7208 */ /* 0x000fe40004000000 */
[----:B------:R-:W-:-:S04]  /*35d0*/  FSETP.GT.AND P0, PT, |R0|, 1.469367938527859385e-39, PT ;  /* 0x001000000000780b */ /* 0x000fc80003f04200 */
[----:B------:R-:W-:-:S09]  /*35e0*/  DMUL R14, R20, R14 ;  /* 0x0000000e140e7228 */ /* 0x000fd20000000000 */
        /* <DEDUP_REMOVED lines=10> */
.L_x_48:
[----:B------:R-:W-:Y:S05]  /*3690*/  BSYNC.RECONVERGENT B1 ;  /* 0x0000000000017941 */ /* 0x000fea0003800200 */
.L_x_47:
[----:B------:R-:W-:Y:S01]  /*36a0*/  DADD R4, -R4, 1 ;  /* 0x3ff0000004047429 */ /* 0x000fe20000000100 */
[----:B------:R-:W-:Y:S01]  /*36b0*/  IMAD.MOV.U32 R8, RZ, RZ, 0x0 ;  /* 0x00000000ff087424 */ /* 0x000fe200078e00ff */
[----:B------:R-:W-:Y:S01]  /*36c0*/  BSSY.RECONVERGENT B0, `(.L_x_49) ;  /* 0x0000015000007945 */ /* 0x000fe20003800200 */
[----:B------:R-:W-:-:S03]  /*36d0*/  IMAD.MOV.U32 R9, RZ, RZ, 0x3fd80000 ;  /* 0x3fd80000ff097424 */ /* 0x000fc600078e00ff */
[----:B------:R-:W0:Y:S04]  /*36e0*/  MUFU.RSQ64H R13, R5 ;  /* 0x00000005000d7308 */ /* 0x000e280000001c00 */
[----:B------:R-:W-:-:S05]  /*36f0*/  VIADD R12, R5, 0xfcb00000 ;  /* 0xfcb00000050c7836 */ /* 0x000fca0000000000 */
[----:B------:R-:W-:Y:S01]  /*3700*/  ISETP.GE.U32.AND P0, PT, R12, 0x7ca00000, PT ;  /* 0x7ca000000c00780c */ /* 0x000fe20003f06070 */
[----:B0-----:R-:W-:-:S08]  /*3710*/  DMUL R6, R12, R12 ;  /* 0x0000000c0c067228 */ /* 0x001fd00000000000 */
[----:B------:R-:W-:-:S08]  /*3720*/  DFMA R6, R4, -R6, 1 ;  /* 0x3ff000000406742b */ /* 0x000fd00000000806 */
[----:B------:R-:W-:Y:S02]  /*3730*/  DFMA R8, R6, R8, 0.5 ;  /* 0x3fe000000608742b */ /* 0x000fe40000000008 */
[----:B------:R-:W-:-:S08]  /*3740*/  DMUL R6, R12, R6 ;  /* 0x000000060c067228 */ /* 0x000fd00000000000 */
[----:B------:R-:W-:-:S08]  /*3750*/  DFMA R46, R8, R6, R12 ;  /* 0x00000006082e722b */ /* 0x000fd0000000000c */
[----:B------:R-:W-:Y:S02]  /*3760*/  DMUL R10, R4, R46 ;  /* 0x0000002e040a7228 */ /* 0x000fe40000000000 */
[----:B------:R-:W-:Y:S02]  /*3770*/  VIADD R9, R47, 0xfff00000 ;  /* 0xfff000002f097836 */ /* 0x000fe40000000000 */
[----:B------:R-:W-:-:S04]  /*3780*/  IMAD.MOV.U32 R8, RZ, RZ, R46 ;  /* 0x000000ffff087224 */ /* 0x000fc800078e002e */
[----:B------:R-:W-:-:S08]  /*3790*/  DFMA R44, R10, -R10, R4 ;  /* 0x8000000a0a2c722b */ /* 0x000fd00000000004 */
[----:B------:R-:W-:Y:S01]  /*37a0*/  DFMA R6, R44, R8, R10 ;  /* 0x000000082c06722b */ /* 0x000fe2000000000a */
[----:B------:R-:W-:Y:S10]  /*37b0*/  @!P0 BRA `(.L_x_50) ;  /* 0x0000000000148947 */ /* 0x000ff40003800000 */
[----:B------:R-:W-:Y:S01]  /*37c0*/  IMAD.MOV.U32 R8, RZ, RZ, R46 ;  /* 0x000000ffff087224 */ /* 0x000fe200078e002e */
[----:B------:R-:W-:Y:S01]  /*37d0*/  MOV R0, 0x3810 ;  /* 0x0000381000007802 */ /* 0x000fe20000000f00 */
[----:B------:R-:W-:Y:S02]  /*37e0*/  IMAD.MOV.U32 R6, RZ, RZ, R44 ;  /* 0x000000ffff067224 */ /* 0x000fe400078e002c */
[----:B------:R-:W-:-:S07]  /*37f0*/  IMAD.MOV.U32 R7, RZ, RZ, R45 ;  /* 0x000000ffff077224 */ /* 0x000fce00078e002d */
[----:B------:R-:W-:Y:S05]  /*3800*/  CALL.REL.NOINC `($__internal_2_$__cuda_sm20_dsqrt_rn_f64_mediumpath_v1) ;  /* 0x0000003c00047944 */ /* 0x000fea0003c00000 */
.L_x_50:
[----:B------:R-:W-:Y:S05]  /*3810*/  BSYNC.RECONVERGENT B0 ;  /* 0x0000000000007941 */ /* 0x000fea0003800200 */
.L_x_49:
[----:B------:R-:W0:Y:S01]  /*3820*/  MUFU.RCP64H R5, R7 ;  /* 0x0000000700057308 */ /* 0x000e220000001800 */
[----:B------:R-:W-:Y:S01]  /*3830*/  VIADD R4, R7, 0x300402 ;  /* 0x0030040207047836 */ /* 0x000fe20000000000 */
[----:B------:R-:W-:Y:S04]  /*3840*/  BSSY.RECONVERGENT B0, `(.L_x_51) ;  /* 0x000000e000007945 */ /* 0x000fe80003800200 */
[----:B------:R-:W-:Y:S01]  /*3850*/  FSETP.GEU.AND P0, PT, |R4|, 5.8789094863358348022e-39, PT ;  /* 0x004004020400780b */ /* 0x000fe20003f0e200 */
[----:B0-----:R-:W-:-:S08]  /*3860*/  DFMA R8, R4, -R6, 1 ;  /* 0x3ff000000408742b */ /* 0x001fd00000000806 */
[----:B------:R-:W-:-:S08]  /*3870*/  DFMA R8, R8, R8, R8 ;  /* 0x000000080808722b */ /* 0x000fd00000000008 */
[----:B------:R-:W-:-:S08]  /*3880*/  DFMA R8, R4, R8, R4 ;  /* 0x000000080408722b */ /* 0x000fd00000000004 */
[----:B------:R-:W-:-:S08]  /*3890*/  DFMA R44, R8, -R6, 1 ;  /* 0x3ff00000082c742b */ /* 0x000fd00000000806 */
[----:B------:R-:W-:Y:S01]  /*38a0*/  DFMA R44, R8, R44, R8 ;  /* 0x0000002c082c722b */ /* 0x000fe20000000008 */
[----:B------:R-:W-:Y:S10]  /*38b0*/  @P0 BRA `(.L_x_52) ;  /* 0x0000000000180947 */ /* 0x000ff40003800000 */
[----:B------:R-:W-:Y:S01]  /*38c0*/  LOP3.LUT R0, R7, 0x7fffffff, RZ, 0xc0, !PT ;  /* 0x7fffffff07007812 */ /* 0x000fe200078ec0ff */
[----:B------:R-:W-:Y:S02]  /*38d0*/  IMAD.MOV.U32 R4, RZ, RZ, R6 ;  /* 0x000000ffff047224 */ /* 0x000fe400078e0006 */
[----:B------:R-:W-:Y:S02]  /*38e0*/  IMAD.MOV.U32 R5, RZ, RZ, R7 ;  /* 0x000000ffff057224 */ /* 0x000fe400078e0007 */
[----:B------:R-:W-:Y:S01]  /*38f0*/  VIADD R8, R0, 0xfff00000 ;  /* 0xfff0000000087836 */ /* 0x000fe20000000000 */
[----:B------:R-:W-:-:S07]  /*3900*/  MOV R0, 0x3920 ;  /* 0x0000392000007802 */ /* 0x000fce0000000f00 */
[----:B------:R-:W-:Y:S05]  /*3910*/  CALL.REL.NOINC `($__internal_0_$__cuda_sm20_dblrcp_rn_slowpath_v3) ;  /* 0x0000003000807944 */ /* 0x000fea0003c00000 */
.L_x_52:
[----:B------:R-:W-:Y:S05]  /*3920*/  BSYNC.RECONVERGENT B0 ;  /* 0x0000000000007941 */ /* 0x000fea0003800200 */
.L_x_51:
[----:B------:R-:W0:Y:S02]  /*3930*/  LDC.64 R46, c[0x0][0x3e8] ;  /* 0x0000fa00ff2e7b82 */ /* 0x000e240000000a00 */
[----:B0-----:R-:W-:-:S06]  /*3940*/  IMAD.WIDE R46, R18, 0x8, R46 ;  /* 0x00000008122e7825 */ /* 0x001fcc00078e022e */
[----:B------:R-:W2:Y:S01]  /*3950*/  LDG.E.64 R46, desc[UR6][R46.64] ;  /* 0x000000062e2e7981 */ /* 0x000ea2000c1e1b00 */
[----:B------:R-:W-:Y:S01]  /*3960*/  IMAD.MOV.U32 R4, RZ, RZ, 0x1 ;  /* 0x00000001ff047424 */ /* 0x000fe200078e00ff */
[----:B------:R-:W-:Y:S01]  /*3970*/  DMUL R34, R20, R34 ;  /* 0x0000002214227228 */ /* 0x000fe20000000000 */
[----:B------:R-:W-:Y:S01]  /*3980*/  BSSY.RECONVERGENT B1, `(.L_x_53) ;  /* 0x0000018000017945 */ /* 0x000fe20003800200 */
[----:B------:R-:W-:-:S08]  /*3990*/  DMUL R20, R40, R44 ;  /* 0x0000002c28147228 */ /* 0x000fd00000000000 */
[----:B------:R-:W-:Y:S01]  /*39a0*/  FSETP.GEU.AND P1, PT, |R35|, 6.5827683646048100446e-37, PT ;  /* 0x036000002300780b */ /* 0x000fe20003f2e200 */
[----:B--2---:R-:W0:Y:S02]  /*39b0*/  MUFU.RCP64H R5, R47 ;  /* 0x0000002f00057308 */ /* 0x004e240000001800 */
[----:B0-----:R-:W-:-:S08]  /*39c0*/  DFMA R6, -R46, R4, 1 ;  /* 0x3ff000002e06742b */ /* 0x001fd00000000104 */
[----:B------:R-:W-:-:S08]  /*39d0*/  DFMA R6, R6, R6, R6 ;  /* 0x000000060606722b */ /* 0x000fd00000000006 */
[----:B------:R-:W-:-:S08]  /*39e0*/  DFMA R6, R4, R6, R4 ;  /* 0x000000060406722b */ /* 0x000fd00000000004 */
[----:B------:R-:W-:-:S08]  /*39f0*/  DFMA R4, -R46, R6, 1 ;  /* 0x3ff000002e04742b */ /* 0x000fd00000000106 */
[----:B------:R-:W-:-:S08]  /*3a00*/  DFMA R4, R6, R4, R6 ;  /* 0x000000040604722b */ /* 0x000fd00000000006 */
[----:B------:R-:W-:-:S08]  /*3a10*/  DMUL R6, R34, R4 ;  /* 0x0000000422067228 */ /* 0x000fd00000000000 */
        /* <DEDUP_REMOVED lines=14> */
.L_x_54:
[----:B------:R-:W-:Y:S05]  /*3b00*/  BSYNC.RECONVERGENT B1 ;  /* 0x0000000000017941 */ /* 0x000fea0003800200 */
.L_x_53:
[----:B------:R-:W0:Y:S01]  /*3b10*/  MUFU.RCP64H R7, R47 ;  /* 0x0000002f00077308 */ /* 0x000e220000001800 */
[----:B------:R-:W-:Y:S01]  /*3b20*/  IMAD.MOV.U32 R6, RZ, RZ, 0x1 ;  /* 0x00000001ff067424 */ /* 0x000fe200078e00ff */
[----:B------:R-:W1:Y:S01]  /*3b30*/  LDCU.64 UR4, c[0x0][0x448] ;  /* 0x00008900ff0477ac */ /* 0x000e620008000a00 */
[----:B------:R-:W-:Y:S01]  /*3b40*/  FSETP.GEU.AND P1, PT, |R15|, 6.5827683646048100446e-37, PT ;  /* 0x036000000f00780b */ /* 0x000fe20003f2e200 */
[----:B------:R-:W-:Y:S03]  /*3b50*/  BSSY.RECONVERGENT B1, `(.L_x_55) ;  /* 0x0000015000017945 */ /* 0x000fe60003800200 */
[----:B0-----:R-:W-:Y:S02]  /*3b60*/  DFMA R8, -R46, R6, 1 ;  /* 0x3ff000002e08742b */ /* 0x001fe40000000106 */
[----:B-1----:R-:W-:-:S06]  /*3b70*/  DFMA R20, R4, UR4, R20 ;  /* 0x0000000404147c2b */ /* 0x002fcc0008000014 */
        /* <DEDUP_REMOVED lines=18> */
.L_x_56:
[----:B------:R-:W-:Y:S05]  /*3ca0*/  BSYNC.RECONVERGENT B1 ;  /* 0x0000000000017941 */ /* 0x000fea0003800200 */
.L_x_55:
[----:B------:R-:W0:Y:S01]  /*3cb0*/  MUFU.RCP64H R5, R47 ;  /* 0x0000002f00057308 */ /* 0x000e220000001800 */
[----:B------:R-:W-:Y:S01]  /*3cc0*/  IMAD.MOV.U32 R4, RZ, RZ, 0x1 ;  /* 0x00000001ff047424 */ /* 0x000fe200078e00ff */
[----:B------:R-:W1:Y:S01]  /*3cd0*/  LDCU.64 UR4, c[0x0][0x448] ;  /* 0x00008900ff0477ac */ /* 0x000e620008000a00 */
[----:B------:R-:W-:Y:S01]  /*3ce0*/  FSETP.GEU.AND P1, PT, |R17|, 6.5827683646048100446e-37, PT ;  /* 0x036000001100780b */ /* 0x000fe20003f2e200 */
[----:B------:R-:W-:Y:S03]  /*3cf0*/  BSSY.RECONVERGENT B1, `(.L_x_57) ;  /* 0x0000017000017945 */ /* 0x000fe60003800200 */
[----:B0-----:R-:W-:Y:S02]  /*3d00*/  DFMA R8, -R46, R4, 1 ;  /* 0x3ff000002e08742b */ /* 0x001fe40000000104 */
[----:B-1----:R-:W-:-:S06]  /*3d10*/  DMUL R6, R6, UR4 ;  /* 0x0000000406067c28 */ /* 0x002fcc0008000000 */
[----:B------:R-:W-:Y:S02]  /*3d20*/  DFMA R8, R8, R8, R8 ;  /* 0x000000080808722b */ /* 0x000fe40000000008 */
[----:B------:R-:W-:-:S06]  /*3d30*/  DFMA R38, R38, R44, R6 ;  /* 0x0000002c2626722b */ /* 0x000fcc0000000006 */
        /* <DEDUP_REMOVED lines=18> */
.L_x_58:
[----:B------:R-:W-:Y:S05]  /*3e60*/  BSYNC.RECONVERGENT B1 ;  /* 0x0000000000017941 */ /* 0x000fea0003800200 */
.L_x_57:
[----:B------:R-:W0:Y:S01]  /*3e70*/  MUFU.RCP64H R9, R43 ;  /* 0x0000002b00097308 */ /* 0x000e220000001800 */
[----:B------:R-:W-:Y:S01]  /*3e80*/  IMAD.MOV.U32 R8, RZ, RZ, 0x1 ;  /* 0x00000001ff087424 */ /* 0x000fe200078e00ff */
[----:B------:R-:W1:Y:S01]  /*3e90*/  LDCU.64 UR4, c[0x0][0x448] ;  /* 0x00008900ff0477ac */ /* 0x000e620008000a00 */
[----:B------:R-:W-:Y:S04]  /*3ea0*/  BSSY.RECONVERGENT B1, `(.L_x_59) ;  /* 0x000001b000017945 */ /* 0x000fe80003800200 */
[----:B0-----:R-:W-:Y:S02]  /*3eb0*/  DFMA R6, -R42, R8, 1 ;  /* 0x3ff000002a06742b */ /* 0x001fe40000000108 */
[----:B-1----:R-:W-:-:S06]  /*3ec0*/  DMUL R4, R4, UR4 ;  /* 0x0000000404047c28 */ /* 0x002fcc0008000000 */
[----:B------:R-:W-:Y:S02]  /*3ed0*/  DFMA R10, R6, R6, R6 ;  /* 0x00000006060a722b */ /* 0x000fe40000000006 */
[----:B------:R-:W-:Y:S02]  /*3ee0*/  DMUL R6, R38, R38 ;  /* 0x0000002626067228 */ /* 0x000fe40000000000 */
[----:B------:R-:W-:-:S04]  /*3ef0*/  DFMA R36, R36, R44, R4 ;  /* 0x0000002c2424722b */ /* 0x000fc80000000004 */
[----:B------:R-:W-:Y:S02]  /*3f00*/  DFMA R10, R8, R10, R8 ;  /* 0x0000000a080a722b */ /* 0x000fe40000000008 */
[----:B------:R-:W-:-:S06]  /*3f10*/  DFMA R6, R20, R20, R6 ;  /* 0x000000141406722b */ /* 0x000fcc0000000006 */
[----:B------:R-:W-:Y:S02]  /*3f20*/  DFMA R4, -R42, R10, 1 ;  /* 0x3ff000002a04742b */ /* 0x000fe4000000010a */
[----:B------:R-:W-:-:S06]  /*3f30*/  DFMA R8, R36, R36, R6 ;  /* 0x000000242408722b */ /* 0x000fcc0000000006 */
[----:B------:R-:W-:-:S04]  /*3f40*/  DFMA R10, R10, R4, R10 ;  /* 0x000000040a0a722b */ /* 0x000fc8000000000a */
[----:B------:R-:W-:-:S04]  /*3f50*/  FSETP.GEU.AND P1, PT, |R9|, 6.5827683646048100446e-37, PT ;  /* 0x036000000900780b */ /* 0x000fc80003f2e200 */
        /* <DEDUP_REMOVED lines=15> */
.L_x_60:
[----:B------:R-:W-:Y:S05]  /*4050*/  BSYNC.RECONVERGENT B1 ;  /* 0x0000000000017941 */ /* 0x000fea0003800200 */
.L_x_59:
[----:B------:R-:W-:Y:S01]  /*4060*/  DADD R10, R4, 1 ;  /* 0x3ff00000040a7429 */ /* 0x000fe20000000000 */
        /* <DEDUP_REMOVED lines=20> */
[----:B------:R-:W-:Y:S02]  /*41b0*/  IMAD.MOV.U32 R5, RZ, RZ, R11 ;  /* 0x000000ffff057224 */ /* 0x000fe400078e000b */
[----:B------:R-:W-:Y:S02]  /*41c0*/  IMAD.MOV.U32 R10, RZ, RZ, R16 ;  /* 0x000000ffff0a7224 */ /* 0x000fe400078e0010 */
[----:B------:R-:W-:-:S07]  /*41d0*/  IMAD.MOV.U32 R11, RZ, RZ, R17 ;  /* 0x000000ffff0b7224 */ /* 0x000fce00078e0011 */
[----:B------:R-:W-:Y:S05]  /*41e0*/  CALL.REL.NOINC `($__internal_2_$__cuda_sm20_dsqrt_rn_f64_mediumpath_v1) ;  /* 0x00000030008c7944 */ /* 0x000fea0003c00000 */
[----:B------:R-:W-:Y:S02]  /*41f0*/  IMAD.MOV.U32 R14, RZ, RZ, R6 ;  /* 0x000000ffff0e7224 */ /* 0x000fe400078e0006 */
[----:B------:R-:W-:-:S07]  /*4200*/  IMAD.MOV.U32 R15, RZ, RZ, R7 ;  /* 0x000000ffff0f7224 */ /* 0x000fce00078e0007 */
.L_x_62:
[----:B------:R-:W-:Y:S05]  /*4210*/  BSYNC.RECONVERGENT B0 ;  /* 0x0000000000007941 */ /* 0x000fea0003800200 */
.L_x_61:
[----:B------:R-:W0:Y:S01]  /*4220*/  MUFU.RCP64H R5, R15 ;  /* 0x0000000f00057308 */ /* 0x000e220000001800 */
[----:B------:R-:W-:Y:S01]  /*4230*/  IMAD.MOV.U32 R4, RZ, RZ, 0x1 ;  /* 0x00000001ff047424 */ /* 0x000fe200078e00ff */
[----:B------:R-:W1:Y:S01]  /*4240*/  LDCU.64 UR4, c[0x0][0x430] ;  /* 0x00008600ff0477ac */ /* 0x000e620008000a00 */
[----:B------:R-:W2:Y:S01]  /*4250*/  LDC.64 R34, c[0x0][0x3f0] ;  /* 0x0000fc00ff227b82 */ /* 0x000ea20000000a00 */
[----:B------:R-:W-:Y:S01]  /*4260*/  FSETP.GEU.AND P1, PT, |R21|, 6.5827683646048100446e-37, PT ;  /* 0x036000001500780b */ /* 0x000fe20003f2e200 */
[----:B------:R-:W-:Y:S02]  /*4270*/  BSSY.RECONVERGENT B1, `(.L_x_63) ;  /* 0x000001b000017945 */ /* 0x000fe40003800200 */
[----:B0-----:R-:W-:-:S08]  /*4280*/  DFMA R6, R4, -R14, 1 ;  /* 0x3ff000000406742b */ /* 0x001fd0000000080e */
[----:B------:R-:W-:-:S08]  /*4290*/  DFMA R6, R6, R6, R6 ;  /* 0x000000060606722b */ /* 0x000fd00000000006 */
[----:B------:R-:W-:Y:S02]  /*42a0*/  DFMA R6, R4, R6, R4 ;  /* 0x000000060406722b */ /* 0x000fe40000000004 */
[----:B------:R-:W-:-:S06]  /*42b0*/  DADD R4, R14, -1 ;  /* 0xbff000000e047429 */ /* 0x000fcc0000000000 */
[----:B------:R-:W-:Y:S02]  /*42c0*/  DFMA R8, R6, -R14, 1 ;  /* 0x3ff000000608742b */ /* 0x000fe4000000080e */
[----:B------:R-:W-:-:S06]  /*42d0*/  DMUL R4, R46, R4 ;  /* 0x000000042e047228 */ /* 0x000fcc0000000000 */
[----:B------:R-:W-:Y:S02]  /*42e0*/  DFMA R10, R6, R8, R6 ;  /* 0x00000008060a722b */ /* 0x000fe40000000006 */
[----:B-1----:R-:W-:Y:S01]  /*42f0*/  DMUL R4, R4, UR4 ;  /* 0x0000000404047c28 */ /* 0x002fe20008000000 */
[----:B--2---:R-:W-:-:S05]  /*4300*/  IMAD.WIDE R8, R18, 0x8, R34 ;  /* 0x0000000812087825 */ /* 0x004fca00078e0222 */
[----:B------:R-:W-:Y:S02]  /*4310*/  DMUL R12, R20, R10 ;  /* 0x0000000a140c7228 */ /* 0x000fe40000000000 */
[----:B------:R-:W-:-:S06]  /*4320*/  DMUL R6, R4, UR4 ;  /* 0x0000000404067c28 */ /* 0x000fcc0008000000 */
[----:B------:R-:W-:Y:S01]  /*4330*/  DFMA R16, R12, -R14, R20 ;  /* 0x8000000e0c10722b */ /* 0x000fe20000000014 */
[----:B------:R0:W-:Y:S07]  /*4340*/  STG.E.64 desc[UR6][R8.64], R6 ;  /* 0x0000000608007986 */ /* 0x0001ee000c101b06 */
[----:B------:R-:W-:-:S10]  /*4350*/  DFMA R4, R10, R16, R12 ;  /* 0x000000100a04722b */ /* 0x000fd4000000000c */
[----:B------:R-:W-:-:S05]  /*4360*/  FFMA R0, RZ, R15, R5 ;  /* 0x0000000fff007223 */ /* 0x000fca0000000005 */
[----:B------:R-:W-:-:S13]  /*4370*/  FSETP.GT.AND P0, PT, |R0|, 1.469367938527859385e-39, PT ;  /* 0x001000000000780b */ /* 0x000fda0003f04200 */
[----:B0-----:R-:W-:Y:S05]  /*4380*/  @P0 BRA P1, `(.L_x_64) ;  /* 0x0000000000240947 */ /* 0x001fea0000800000 */
        /* <DEDUP_REMOVED lines=9> */
.L_x_64:
[----:B------:R-:W-:Y:S05]  /*4420*/  BSYNC.RECONVERGENT B1 ;  /* 0x0000000000017941 */ /* 0x000fea0003800200 */
.L_x_63:
[----:B------:R-:W0:Y:S01]  /*4430*/  MUFU.RCP64H R7, R15 ;  /* 0x0000000f00077308 */ /* 0x000e220000001800 */
[----:B------:R-:W-:Y:S01]  /*4440*/  IMAD.MOV.U32 R6, RZ, RZ, 0x1 ;  /* 0x00000001ff067424 */ /* 0x000fe200078e00ff */
[----:B------:R1:W-:Y:S01]  /*4450*/  STG.E.64 desc[UR6][R22.64], R4 ;  /* 0x0000000416007986 */ /* 0x0003e2000c101b06 */
[----:B------:R-:W-:Y:S01]  /*4460*/  FSETP.GEU.AND P1, PT, |R39|, 6.5827683646048100446e-37, PT ;  /* 0x036000002700780b */ /* 0x000fe20003f2e200 */
[----:B------:R-:W-:Y:S03]  /*4470*/  BSSY.RECONVERGENT B1, `(.L_x_65) ;  /* 0x0000014000017945 */ /* 0x000fe60003800200 */
[----:B0-----:R-:W-:-:S08]  /*4480*/  DFMA R8, R6, -R14, 1 ;  /* 0x3ff000000608742b */ /* 0x001fd0000000080e */
[----:B------:R-:W-:-:S08]  /*4490*/  DFMA R8, R8, R8, R8 ;  /* 0x000000080808722b */ /* 0x000fd00000000008 */
[----:B------:R-:W-:-:S08]  /*44a0*/  DFMA R8, R6, R8, R6 ;  /* 0x000000080608722b */ /* 0x000fd00000000006 */
[----:B------:R-:W-:-:S08]  /*44b0*/  DFMA R6, R8, -R14, 1 ;  /* 0x3ff000000806742b */ /* 0x000fd0000000080e */
[----:B------:R-:W-:-:S08]  /*44c0*/  DFMA R10, R8, R6, R8 ;  /* 0x00000006080a722b */ /* 0x000fd00000000008 */
[----:B------:R-:W-:-:S08]  /*44d0*/  DMUL R6, R38, R10 ;  /* 0x0000000a26067228 */ /* 0x000fd00000000000 */
[----:B------:R-:W-:-:S08]  /*44e0*/  DFMA R8, R6, -R14, R38 ;  /* 0x8000000e0608722b */ /* 0x000fd00000000026 */
[----:B------:R-:W-:-:S10]  /*44f0*/  DFMA R6, R10, R8, R6 ;  /* 0x000000080a06722b */ /* 0x000fd40000000006 */
[----:B------:R-:W-:-:S05]  /*4500*/  FFMA R0, RZ, R15, R7 ;  /* 0x0000000fff007223 */ /* 0x000fca0000000007 */
[----:B------:R-:W-:-:S13]  /*4510*/  FSETP.GT.AND P0, PT, |R0|, 1.469367938527859385e-39, PT ;  /* 0x001000000000780b */ /* 0x000fda0003f04200 */
[----:B-1----:R-:W-:Y:S05]  /*4520*/  @P0 BRA P1, `(.L_x_66) ;  /* 0x0000000000200947 */ /* 0x002fea0000800000 */
        /* <DEDUP_REMOVED lines=8> */
.L_x_66:
[----:B------:R-:W-:Y:S05]  /*45b0*/  BSYNC.RECONVERGENT B1 ;  /* 0x0000000000017941 */ /* 0x000fea0003800200 */
.L_x_65:
        /* <DEDUP_REMOVED lines=25> */
.L_x_68:
[----:B------:R-:W-:Y:S05]  /*4750*/  BSYNC.RECONVERGENT B1 ;  /* 0x0000000000017941 */ /* 0x000fea0003800200 */
.L_x_67:
[----:B------:R-:W0:Y:S01]  /*4760*/  LDC.64 R20, c[0x0][0x380] ;  /* 0x0000e000ff147b82 */ /* 0x000e220000000a00 */
[----:B------:R1:W-:Y:S04]  /*4770*/  STG.E.64 desc[UR6][R28.64], R4 ;  /* 0x000000041c007986 */ /* 0x0003e8000c101b06 */
[----:B------:R-:W2:Y:S03]  /*4780*/  LDG.E.64 R10, desc[UR6][R22.64] ;  /* 0x00000006160a7981 */ /* 0x000ea6000c1e1b00 */
[----:B------:R-:W3:Y:S08]  /*4790*/  LDC.64 R8, c[0x0][0x448] ;  /* 0x00011200ff087b82 */ /* 0x000ef00000000a00 */
[----:B------:R-:W4:Y:S01]  /*47a0*/  LDC.64 R12, c[0x0][0x388] ;  /* 0x0000e200ff0c7b82 */ /* 0x000f220000000a00 */
[----:B0-----:R-:W-:-:S05]  /*47b0*/  IMAD.WIDE R20, R18, 0x8, R20 ;  /* 0x0000000812147825 */ /* 0x001fca00078e0214 */
[----:B------:R-:W2:Y:S01]  /*47c0*/  LDG.E.64 R6, desc[UR6][R20.64] ;  /* 0x0000000614067981 */ /* 0x000ea2000c1e1b00 */
[----:B---3--:R-:W-:Y:S01]  /*47d0*/  DMUL R8, R8, 0.5 ;  /* 0x3fe0000008087828 */ /* 0x008fe20000000000 */
[----:B----4-:R-:W-:-:S07]  /*47e0*/  IMAD.WIDE R18, R18, 0x8, R12 ;  /* 0x0000000812127825 */ /* 0x010fce00078e020c */
[----:B--2---:R-:W-:-:S07]  /*47f0*/  DFMA R6, R8, R10, R6 ;  /* 0x0000000a0806722b */ /* 0x004fce0000000006 */
[----:B------:R-:W-:Y:S04]  /*4800*/  STG.E.64 desc[UR6][R20.64], R6 ;  /* 0x0000000614007986 */ /* 0x000fe8000c101b06 */
[----:B------:R-:W2:Y:S04]  /*4810*/  LDG.E.64 R12, desc[UR6][R24.64] ;  /* 0x00000006180c7981 */ /* 0x000ea8000c1e1b00 */
[----:B------:R-:W2:Y:S02]  /*4820*/  LDG.E.64 R10, desc[UR6][R18.64] ;  /* 0x00000006120a7981 */ /* 0x000ea4000c1e1b00 */
[----:B--2---:R-:W-:-:S07]  /*4830*/  DFMA R10, R8, R12, R10 ;  /* 0x0000000c080a722b */ /* 0x004fce000000000a */
[----:B------:R-:W-:Y:S04]  /*4840*/  STG.E.64 desc[UR6][R18.64], R10 ;  /* 0x0000000a12007986 */ /* 0x000fe8000c101b06 */
[----:B-1----:R-:W2:Y:S04]  /*4850*/  LDG.E.64 R4, desc[UR6][R30.64] ;  /* 0x000000061e047981 */ /* 0x002ea8000c1e1b00 */
[----:B------:R-:W2:Y:S02]  /*4860*/  LDG.E.64 R12, desc[UR6][R28.64] ;  /* 0x000000061c0c7981 */ /* 0x000ea4000c1e1b00 */
[----:B--2---:R-:W-:-:S07]  /*4870*/  DFMA R4, R8, R12, R4 ;  /* 0x0000000c0804722b */ /* 0x004fce0000000004 */
[----:B------:R0:W-:Y:S04]  /*4880*/  STG.E.64 desc[UR6][R30.64], R4 ;  /* 0x000000041e007986 */ /* 0x0001e8000c101b06 */
[----:B------:R-:W2:Y:S04]  /*4890*/  LDG.E.64 R12, desc[UR6][R18.64] ;  /* 0x00000006120c7981 */ /* 0x000ea8000c1e1b00 */
[----:B------:R-:W0:Y:S01]  /*48a0*/  LDG.E.64 R8, desc[UR6][R20.64] ;  /* 0x0000000614087981 */ /* 0x000e22000c1e1b00 */
[----:B------:R-:W-:Y:S01]  /*48b0*/  BSSY.RECONVERGENT B0, `(.L_x_69) ;  /* 0x0000018000007945 */ /* 0x000fe20003800200 */
[----:B--2---:R-:W-:-:S08]  /*48c0*/  DMUL R12, R12, R12 ;  /* 0x0000000c0c0c7228 */ /* 0x004fd00000000000 */
[----:B0-----:R-:W-:-:S06]  /*48d0*/  DFMA R4, R8, R8, R12 ;  /* 0x000000080804722b */ /* 0x001fcc000000000c */
[----:B------:R-:W0:Y:S04]  /*48e0*/  MUFU.RSQ64H R13, R5 ;  /* 0x00000005000d7308 */ /* 0x000e280000001c00 */
[----:B------:R-:W-:Y:S02]  /*48f0*/  VIADD R12, R5, 0xfcb00000 ;  /* 0xfcb00000050c7836 */ /* 0x000fe40000000000 */
[----:B------:R-:W-:-:S04]  /*4900*/  IMAD.MOV.U32 R8, RZ, RZ, 0x0 ;  /* 0x00000000ff087424 */ /* 0x000fc800078e00ff */
[----:B0-----:R-:W-:Y:S01]  /*4910*/  DMUL R6, R12, R12 ;  /* 0x0000000c0c067228 */ /* 0x001fe20000000000 */
[----:B------:R-:W-:-:S07]  /*4920*/  IMAD.MOV.U32 R9, RZ, RZ, 0x3fd80000 ;  /* 0x3fd80000ff097424 */ /* 0x000fce00078e00ff */
[----:B------:R-:W-:-:S08]  /*4930*/  DFMA R6, R4, -R6, 1 ;  /* 0x3ff000000406742b */ /* 0x000fd00000000806 */
[----:B------:R-:W-:Y:S02]  /*4940*/  DFMA R8, R6, R8, 0.5 ;  /* 0x3fe000000608742b */ /* 0x000fe40000000008 */
[----:B------:R-:W-:-:S08]  /*4950*/  DMUL R6, R12, R6 ;  /* 0x000000060c067228 */ /* 0x000fd00000000000 */
[----:B------:R-:W-:Y:S01]  /*4960*/  DFMA R8, R8, R6, R12 ;  /* 0x000000060808722b */ /* 0x000fe2000000000c */
[----:B------:R-:W-:-:S07]  /*4970*/  ISETP.GE.U32.AND P0, PT, R12, 0x7ca00000, PT ;  /* 0x7ca000000c00780c */ /* 0x000fce0003f06070 */
[----:B------:R-:W-:Y:S02]  /*4980*/  DMUL R10, R4, R8 ;  /* 0x00000008040a7228 */ /* 0x000fe40000000000 */
[----:B------:R-:W-:Y:S02]  /*4990*/  VIADD R17, R9, 0xfff00000 ;  /* 0xfff0000009117836 */ /* 0x000fe40000000000 */
[----:B------:R-:W-:-:S04]  /*49a0*/  IMAD.MOV.U32 R16, RZ, RZ, R8 ;  /* 0x000000ffff107224 */ /* 0x000fc800078e0008 */
[----:B------:R-:W-:-:S08]  /*49b0*/  DFMA R6, R10, -R10, R4 ;  /* 0x8000000a0a06722b */ /* 0x000fd00000000004 */
[----:B------:R-:W-:Y:S01]  /*49c0*/  DFMA R14, R6, R16, R10 ;  /* 0x00000010060e722b */ /* 0x000fe2000000000a */
[----:B------:R-:W-:Y:S10]  /*49d0*/  @!P0 BRA `(.L_x_70) ;  /* 0x0000000000148947 */ /* 0x000ff40003800000 */
[----:B------:R-:W-:Y:S01]  /*49e0*/  IMAD.MOV.U32 R9, RZ, RZ, R17 ;  /* 0x000000ffff097224 */ /* 0x000fe200078e0011 */
[----:B------:R-:W-:-:S07]  /*49f0*/  MOV R0, 0x4a10 ;  /* 0x00004a1000007802 */ /* 0x000fce0000000f00 */
[----:B------:R-:W-:Y:S05]  /*4a00*/  CALL.REL.NOINC `($__internal_2_$__cuda_sm20_dsqrt_rn_f64_mediumpath_v1) ;  /* 0x0000002800847944 */ /* 0x000fea0003c00000 */
[----:B------:R-:W-:Y:S02]  /*4a10*/  IMAD.MOV.U32 R14, RZ, RZ, R6 ;  /* 0x000000ffff0e7224 */ /* 0x000fe400078e0006 */
[----:B------:R-:W-:-:S07]  /*4a20*/  IMAD.MOV.U32 R15, RZ, RZ, R7 ;  /* 0x000000ffff0f7224 */ /* 0x000fce00078e0007 */
.L_x_70:
[----:B------:R-:W-:Y:S05]  /*4a30*/  BSYNC.RECONVERGENT B0 ;  /* 0x0000000000007941 */ /* 0x000fea0003800200 */
.L_x_69:
[----:B------:R0:W-:Y:S04]  /*4a40*/  STG.E.64 desc[UR6][R32.64], R14 ;  /* 0x0000000e20007986 */ /* 0x0001e8000c101b06 */
[----:B------:R-:W2:Y:S04]  /*4a50*/  LDG.E.64 R10, desc[UR6][R20.64] ;  /* 0x00000006140a7981 */ /* 0x000ea8000c1e1b00 */
[----:B------:R-:W3:Y:S01]  /*4a60*/  LDG.E.64 R8, desc[UR6][R18.64] ;  /* 0x0000000612087981 */ /* 0x000ee2000c1e1b00 */
[----:B------:R-:W-:Y:S01]  /*4a70*/  IMAD.MOV.U32 R4, RZ, RZ, 0x1 ;  /* 0x00000001ff047424 */ /* 0x000fe200078e00ff */
[----:B------:R-:W-:Y:S01]  /*4a80*/  BSSY.RECONVERGENT B1, `(.L_x_71) ;  /* 0x0000017000017945 */ /* 0x000fe20003800200 */
[----:B--2---:R-:W1:Y:S01]  /*4a90*/  MUFU.RCP64H R5, R11 ;  /* 0x0000000b00057308 */ /* 0x004e620000001800 */
[----:B---3--:R-:W-:-:S03]  /*4aa0*/  FSETP.GEU.AND P1, PT, |R9|, 6.5827683646048100446e-37, PT ;  /* 0x036000000900780b */ /* 0x008fc60003f2e200 */
[----:B-1----:R-:W-:-:S08]  /*4ab0*/  DFMA R6, -R10, R4, 1 ;  /* 0x3ff000000a06742b */ /* 0x002fd00000000104 */
        /* <DEDUP_REMOVED lines=19> */
.L_x_72:
[----:B------:R-:W-:Y:S05]  /*4bf0*/  BSYNC.RECONVERGENT B1 ;  /* 0x0000000000017941 */ /* 0x000fea0003800200 */
.L_x_71:
[----:B------:R-:W-:Y:S01]  /*4c00*/  DSETP.GT.AND P0, PT, |R4|, 1, PT ;  /* 0x3ff000000400742a */ /* 0x000fe20003f04200 */
[----:B------:R-:W-:Y:S01]  /*4c10*/  BSSY.RECONVERGENT B0, `(.L_x_73) ;  /* 0x000000d000007945 */ /* 0x000fe20003800200 */
[----:B------:R-:W-:-:S10]  /*4c20*/  DADD R10, -RZ, |R4| ;  /* 0x00000000ff0a7229 */ /* 0x000fd40000000504 */
[----:B------:R-:W-:Y:S02]  /*4c30*/  IMAD.MOV.U32 R6, RZ, RZ, R10 ;  /* 0x000000ffff067224 */ /* 0x000fe400078e000a */
[----:B------:R-:W-:Y:S01]  /*4c40*/  IMAD.MOV.U32 R7, RZ, RZ, R11 ;  /* 0x000000ffff077224 */ /* 0x000fe200078e000b */
[----:B------:R-:W-:Y:S06]  /*4c50*/  @!P0 BRA `(.L_x_74) ;  /* 0x0000000000208947 */ /* 0x000fec0003800000 */
[----:B------:R-:W0:Y:S01]  /*4c60*/  MUFU.RCP64H R7, R11 ;  /* 0x0000000b00077308 */ /* 0x000e220000001800 */
[----:B------:R-:W-:Y:S01]  /*4c70*/  IMAD.MOV.U32 R6, RZ, RZ, RZ ;  /* 0x000000ffff067224 */ /* 0x000fe200078e00ff */
[----:B------:R-:W-:-:S05]  /*4c80*/  DSETP.NEU.AND P1, PT, |R4|, +INF , PT ;  /* 0x7ff000000400742a */ /* 0x000fca0003f2d200 */
[----:B0-----:R-:W-:-:S08]  /*4c90*/  DFMA R8, R6, -|R4|, 1 ;  /* 0x3ff000000608742b */ /* 0x001fd00000000c04 */
[----:B------:R-:W-:-:S08]  /*4ca0*/  DFMA R8, R8, R8, R8 ;  /* 0x000000080808722b */ /* 0x000fd00000000008 */
[----:B------:R-:W-:-:S10]  /*4cb0*/  DFMA R8, R6, R8, R6 ;  /* 0x000000080608722b */ /* 0x000fd40000000006 */
[----:B------:R-:W-:Y:S02]  /*4cc0*/  FSEL R6, R8, RZ, P1 ;  /* 0x000000ff08067208 */ /* 0x000fe40000800000 */
[----:B------:R-:W-:-:S07]  /*4cd0*/  FSEL R7, R9, RZ, P1 ;  /* 0x000000ff09077208 */ /* 0x000fce0000800000 */
.L_x_74:
[----:B------:R-:W-:Y:S05]  /*4ce0*/  BSYNC.RECONVERGENT B0 ;  /* 0x0000000000007941 */ /* 0x000fea0003800200 */
.L_x_73:
[----:B------:R-:W-:Y:S01]  /*4cf0*/  DMUL R8, R6, R6 ;  /* 0x0000000606087228 */ /* 0x000fe20000000000 */
[----:B------:R-:W-:Y:S01]  /*4d00*/  IMAD.MOV.U32 R10, RZ, RZ, -0x2449a4b7 ;  /* 0xdbb65b49ff0a7424 */ /* 0x000fe200078e00ff */
[----:B------:R-:W-:Y:S01]  /*4d10*/  UMOV UR4, 0x2a25ff7e ;  /* 0x2a25ff7e00047882 */ /* 0x000fe20000000000 */
[----:B------:R-:W-:Y:S01]  /*4d20*/  IMAD.MOV.U32 R11, RZ, RZ, 0x3f2d3b63 ;  /* 0x3f2d3b63ff0b7424 */ /* 0x000fe200078e00ff */
[----:B------:R-:W-:Y:S01]  /*4d30*/  UMOV UR5, 0x3ef53e1d ;  /* 0x3ef53e1d00057882 */ /* 0x000fe20000000000 */
[----:B------:R-:W0:Y:S04]  /*4d40*/  LDCU.64 UR8, c[0x4][0x8] ;  /* 0x01000100ff0877ac */ /* 0x000e280008000a00 */
[----:B------:R-:W-:Y:S01]  /*4d50*/  DFMA R10, R8, -UR4, R10 ;  /* 0x80000004080a7c2b */ /* 0x000fe2000800000a */
[----:B------:R-:W-:Y:S01]  /*4d60*/  UMOV UR4, 0x8dde082e ;  /* 0x8dde082e00047882 */ /* 0x000fe20000000000 */
[----:B------:R-:W-:-:S06]  /*4d70*/  UMOV UR5, 0x3f531278 ;  /* 0x3f53127800057882 */ /* 0x000fcc0000000000 */
[----:B------:R-:W-:Y:S01]  /*4d80*/  DFMA R10, R8, R10, -UR4 ;  /* 0x80000004080a7e2b */ /* 0x000fe2000800000a */
[----:B------:R-:W-:Y:S01]  /*4d90*/  UMOV UR4, 0xc8249315 ;  /* 0xc824931500047882 */ /* 0x000fe20000000000 */
[----:B------:R-:W-:-:S06]  /*4da0*/  UMOV UR5, 0x3f6f9690 ;  /* 0x3f6f969000057882 */ /* 0x000fcc0000000000 */
[----:B------:R-:W-:Y:S01]  /*4db0*/  DFMA R10, R8, R10, UR4 ;  /* 0x00000004080a7e2b */ /* 0x000fe2000800000a */
        /* <DEDUP_REMOVED lines=47> */
[----:B------:R-:W-:-:S08]  /*50b0*/  DMUL R10, R8, R10 ;  /* 0x0000000a080a7228 */ /* 0x000fd00000000000 */
[----:B------:R-:W-:-:S08]  /*50c0*/  DFMA R6, R10, R6, R6 ;  /* 0x000000060a06722b */ /* 0x000fd00000000006 */
[----:B------:R-:W-:Y:S01]  /*50d0*/  DADD R8, -R6, UR4 ;  /* 0x0000000406087e29 */ /* 0x000fe20008000100 */
[----:B------:R-:W1:Y:S09]  /*50e0*/  LDCU.64 UR4, c[0x0][0x408] ;  /* 0x00008100ff0477ac */ /* 0x000e720008000a00 */
[----:B------:R-:W-:-:S02]  /*50f0*/  FSEL R4, R9, R7, P0 ;  /* 0x0000000709047208 */ /* 0x000fc40000000000 */
[----:B------:R-:W-:Y:S02]  /*5100*/  FSEL R6, R8, R6, P0 ;  /* 0x0000000608067208 */ /* 0x000fe40000000000 */
[----:B------:R-:W-:-:S05]  /*5110*/  LOP3.LUT R7, R4, 0x80000000, R5, 0xb8, !PT ;  /* 0x8000000004077812 */ /* 0x000fca00078eb805 */
[----:B------:R2:W-:Y:S04]  /*5120*/  STG.E.64 desc[UR6][R26.64], R6 ;  /* 0x000000061a007986 */ /* 0x0005e8000c101b06 */
[----:B------:R-:W1:Y:S01]  /*5130*/  LDG.E.64 R4, desc[UR6][R32.64] ;  /* 0x0000000620047981 */ /* 0x000e62000c1e1b00 */
[----:B------:R-:W-:Y:S01]  /*5140*/  BSSY.RECONVERGENT B0, `(.L_x_75) ;  /* 0x0000006000007945 */ /* 0x000fe20003800200 */
[----:B-1----:R-:W-:-:S14]  /*5150*/  DSETP.GT.AND P0, PT, R4, UR4, PT ;  /* 0x0000000404007e2a */ /* 0x002fdc000bf04000 */
[----:B0-2---:R-:W-:Y:S05]  /*5160*/  @!P0 BRA `(.L_x_76) ;  /* 0x00000000000c8947 */ /* 0x005fea0003800000 */
[----:B------:R-:W-:-:S05]  /*5170*/  IMAD.MOV.U32 R5, RZ, RZ, 0x1 ;  /* 0x00000001ff057424 */ /* 0x000fca00078e00ff */
[----:B------:R0:W-:Y:S04]  /*5180*/  STG.E desc[UR6][R2.64], R5 ;  /* 0x0000000502007986 */ /* 0x0001e8000c101906 */
[----:B------:R0:W5:Y:S02]  /*5190*/  LDG.E.64 R6, desc[UR6][R26.64] ;  /* 0x000000061a067981 */ /* 0x000164000c1e1b00 */
.L_x_76:
[----:B------:R-:W-:Y:S05]  /*51a0*/  BSYNC.RECONVERGENT B0 ;  /* 0x0000000000007941 */ /* 0x000fea0003800200 */
.L_x_75:
[----:B-----5:R-:W-:Y:S01]  /*51b0*/  DSETP.GEU.AND P0, PT, R6, RZ, PT ;  /* 0x000000ff0600722a */ /* 0x020fe20003f0e000 */
[----:B------:R-:W-:-:S13]  /*51c0*/  BSSY.RECONVERGENT B2, `(.L_x_77) ;  /* 0x000007f000027945 */ /* 0x000fda0003800200 */
[----:B------:R-:W-:Y:S05]  /*51d0*/  @P0 BRA `(.L_x_78) ;  /* 0x0000000400f40947 */ /* 0x000fea0003800000 */
[----:B------:R-:W0:Y:S01]  /*51e0*/  LDC.64 R10, c[0x0][0x418] ;  /* 0x00010600ff0a7b82 */ /* 0x000e220000000a00 */
[----:B------:R-:W-:Y:S01]  /*51f0*/  UMOV UR4, 0x6dc9c883 ;  /* 0x6dc9c88300047882 */ /* 0x000fe20000000000 */
[----:B------:R-:W-:Y:S02]  /*5200*/  UMOV UR5, 0x3fe45f30 ;  /* 0x3fe45f3000057882 */ /* 0x000fe40000000000 */
[C---:B0-----:R-:W-:Y:S01]  /*5210*/  DMUL R4, R10.reuse, UR4 ;  /* 0x000000040a047c28 */ /* 0x041fe20008000000 */
[----:B------:R-:W-:Y:S01]  /*5220*/  UMOV UR4, 0x54442d18 ;  /* 0x54442d1800047882 */ /* 0x000fe20000000000 */
[----:B------:R-:W-:Y:S01]  /*5230*/  UMOV UR5, 0x3ff921fb ;  /* 0x3ff921fb00057882 */ /* 0x000fe20000000000 */
[----:B------:R-:W-:-:S03]  /*5240*/  DSETP.NEU.AND P0, PT, |R10|, +INF , PT ;  /* 0x7ff000000a00742a */ /* 0x000fc60003f0d200 */
[----:B------:R-:W0:Y:S03]  /*5250*/  F2I.F64 R0, R4 ;  /* 0x0000000400007311 */ /* 0x000e260000301100 */
[----:B------:R-:W-:-:S05]  /*5260*/  DSETP.LTU.OR P2, PT, |R10|, 2.14748364800000000000e+09, !P0 ;  /* 0x41e000000a00742a */ /* 0x000fca0004749600 */
[----:B0-----:R-:W0:Y:S01]  /*5270*/  I2F.F64 R44, R0 ;  /* 0x00000000002c7312 */ /* 0x001e220000201c00 */
[----:B------:R-:W-:Y:S01]  /*5280*/  SEL R36, R0, RZ, P0 ;  /* 0x000000ff00247207 */ /* 0x000fe20000000000 */
[----:B0-----:R-:W-:Y:S01]  /*5290*/  DFMA R2, R44, -UR4, R10 ;  /* 0x800000042c027c2b */ /* 0x001fe2000800000a */
[----:B------:R-:W-:Y:S01]  /*52a0*/  UMOV UR4, 0x33145c00 ;  /* 0x33145c0000047882 */ /* 0x000fe20000000000 */
[----:B------:R-:W-:-:S06]  /*52b0*/  UMOV UR5, 0x3c91a626 ;  /* 0x3c91a62600057882 */ /* 0x000fcc0000000000 */
[----:B------:R-:W-:Y:S01]  /*52c0*/  DFMA R8, R44, -UR4, R2 ;  /* 0x800000042c087c2b */ /* 0x000fe20008000002 */
[----:B------:R-:W-:Y:S01]  /*52d0*/  UMOV UR4, 0x252049c0 ;  /* 0x252049c000047882 */ /* 0x000fe20000000000 */
[----:B------:R-:W-:Y:S01]  /*52e0*/  UMOV UR5, 0x397b839a ;  /* 0x397b839a00057882 */ /* 0x000fe20000000000 */
[----:B------:R-:W-:-:S05]  /*52f0*/  DMUL R2, RZ, R10 ;  /* 0x0000000aff027228 */ /* 0x000fca0000000000 */
[----:B------:R-:W-:-:S10]  /*5300*/  DFMA R44, R44, -UR4, R8 ;  /* 0x800000042c2c7c2b */ /* 0x000fd40008000008 */
[----:B------:R-:W-:Y:S02]  /*5310*/  FSEL R37, R2, R44, !P0 ;  /* 0x0000002c02257208 */ /* 0x000fe40004000000 */
[----:B------:R-:W-:-:S07]  /*5320*/  FSEL R38, R3, R45, !P0 ;  /* 0x0000002d03267208 */ /* 0x000fce0004000000 */
.L_x_84:
[----:B------:R-:W0:Y:S02]  /*5330*/  LDC.64 R4, c[0x0][0x418] ;  /* 0x00010600ff047b82 */ /* 0x000e240000000a00 */
[----:B0-----:R-:W-:-:S07]  /*5340*/  DADD R6, R6, R4 ;  /* 0x0000000006067229 */ /* 0x001fce0000000004 */
[----:B------:R0:W-:Y:S04]  /*5350*/  STG.E.64 desc[UR6][R26.64], R6 ;  /* 0x000000061a007986 */ /* 0x0001e8000c101b06 */
[----:B------:R0:W5:Y:S01]  /*5360*/  LDG.E.64 R16, desc[UR6][R22.64] ;  /* 0x0000000616107981 */ /* 0x000162000c1e1b00 */
[----:B------:R-:W-:Y:S01]  /*5370*/  DSETP.NEU.AND P0, PT, |R4|, +INF , PT ;  /* 0x7ff000000400742a */ /* 0x000fe20003f0d200 */
[----:B------:R-:W-:Y:S02]  /*5380*/  IMAD.MOV.U32 R39, RZ, RZ, 0x1 ;  /* 0x00000001ff277424 */ /* 0x000fe400078e00ff */
[----:B------:R-:W-:Y:S02]  /*5390*/  IMAD.MOV.U32 R40, RZ, RZ, R2 ;  /* 0x000000ffff287224 */ /* 0x000fe400078e0002 */
[----:B------:R-:W-:-:S09]  /*53a0*/  IMAD.MOV.U32 R41, RZ, RZ, R3 ;  /* 0x000000ffff297224 */ /* 0x000fd200078e0003 */
[----:B0-----:R-:W-:Y:S05]  /*53b0*/  @!P0 BRA `(.L_x_79) ;  /* 0x00000000003c8947 */ /* 0x001fea0003800000 */
[----:B------:R-:W-:Y:S01]  /*53c0*/  DSETP.GE.AND P0, PT, |R4|, 2.14748364800000000000e+09, PT ;  /* 0x41e000000400742a */ /* 0x000fe20003f06200 */
[----:B------:R-:W-:Y:S02]  /*53d0*/  IMAD.MOV.U32 R7, RZ, RZ, R0 ;  /* 0x000000ffff077224 */ /* 0x000fe400078e0000 */
[----:B------:R-:W-:Y:S02]  /*53e0*/  IMAD.MOV.U32 R40, RZ, RZ, R44 ;  /* 0x000000ffff287224 */ /* 0x000fe400078e002c */
[----:B------:R-:W-:-:S09]  /*53f0*/  IMAD.MOV.U32 R41, RZ, RZ, R45 ;  /* 0x000000ffff297224 */ /* 0x000fd200078e002d */
[----:B------:R-:W-:Y:S05]  /*5400*/  @!P0 BRA `(.L_x_80) ;  /* 0x0000000000248947 */ /* 0x000fea0003800000 */
[----:B------:R-:W0:Y:S01]  /*5410*/  LDCU.64 UR4, c[0x0][0x418] ;  /* 0x00008300ff0477ac */ /* 0x000e220008000a00 */
[----:B------:R-:W-:Y:S01]  /*5420*/  BSSY.RECONVERGENT B3, `(.L_x_81) ;  /* 0x0000005000037945 */ /* 0x000fe20003800200 */
[----:B------:R-:W-:Y:S01]  /*5430*/  MOV R41, 0x5470 ;  /* 0x0000547000297802 */ /* 0x000fe20000000f00 */
[----:B0-----:R-:W-:Y:S02]  /*5440*/  IMAD.U32 R5, RZ, RZ, UR4 ;  /* 0x00000004ff057e24 */ /* 0x001fe4000f8e00ff */
[----:B------:R-:W-:-:S07]  /*5450*/  IMAD.U32 R42, RZ, RZ, UR5 ;  /* 0x00000005ff2a7e24 */ /* 0x000fce000f8e00ff */
[----:B-----5:R-:W-:Y:S05]  /*5460*/  CALL.REL.NOINC `($_Z24processMandelbrotElementPdS_S_S_S_S_S_S_S_S_S_S_S_S_S_Piidddiiddddd$__internal_trig_reduction_slowpathd) ;  /* 0x00000020008c7944 */ /* 0x020fea0003c00000 */
[----:B------:R-:W-:Y:S05]  /*5470*/  BSYNC.RECONVERGENT B3 ;  /* 0x0000000000037941 */ /* 0x000fea0003800200 */
.L_x_81:
[----:B------:R-:W-:Y:S02]  /*5480*/  IMAD.MOV.U32 R40, RZ, RZ, R4 ;  /* 0x000000ffff287224 */ /* 0x000fe400078e0004 */
[----:B------:R-:W-:-:S07]  /*5490*/  IMAD.MOV.U32 R41, RZ, RZ, R5 ;  /* 0x000000ffff297224 */ /* 0x000fce00078e0005 */
.L_x_80:
[----:B------:R-:W-:-:S07]  /*54a0*/  VIADD R39, R7, 0x1 ;  /* 0x0000000107277836 */ /* 0x000fce0000000000 */
.L_x_79:
[----:B------:R-:W-:Y:S01]  /*54b0*/  IMAD.SHL.U32 R4, R39, 0x40, RZ ;  /* 0x0000004027047824 */ /* 0x000fe200078e00ff */
[----:B------:R0:W5:Y:S04]  /*54c0*/  LDG.E.64 R34, desc[UR6][R24.64] ;  /* 0x0000000618227981 */ /* 0x000168000c1e1b00 */
[----:B------:R-:W-:-:S04]  /*54d0*/  LOP3.LUT R4, R4, 0x40, RZ, 0xc0, !PT ;  /* 0x0000004004047812 */ /* 0x000fc800078ec0ff */
[----:B------:R-:W-:-:S05]  /*54e0*/  IADD3 R48, P0, PT, R4, UR8, RZ ;  /* 0x0000000804307c10 */ /* 0x000fca000ff1e0ff */
[----:B------:R-:W-:-:S05]  /*54f0*/  IMAD.X R49, RZ, RZ, UR9, P0 ;  /* 0x00000009ff317e24 */ /* 0x000fca00080e06ff */
[----:B------:R-:W2:Y:S04]  /*5500*/  LDG.E.128.CONSTANT R4, desc[UR6][R48.64] ;  /* 0x0000000630047981 */ /* 0x000ea8000c1e9d00 */
[----:B------:R-:W3:Y:S04]  /*5510*/  LDG.E.128.CONSTANT R8, desc[UR6][R48.64+0x10] ;  /* 0x0000100630087981 */ /* 0x000ee8000c1e9d00 */
[----:B------:R-:W4:Y:S01]  /*5520*/  LDG.E.128.CONSTANT R12, desc[UR6][R48.64+0x20] ;  /* 0x00002006300c7981 */ /* 0x000f22000c1e9d00 */
[----:B------:R-:W-:Y:S01]  /*5530*/  LOP3.LUT R42, R39, 0x1, RZ, 0xc0, !PT ;  /* 0x00000001272a7812 */ /* 0x000fe200078ec0ff */
[----:B------:R-:W-:-:S02]  /*5540*/  IMAD.MOV.U32 R46, RZ, RZ, 0x20fd8164 ;  /* 0x20fd8164ff2e7424 */ /* 0x000fc400078e00ff */
[----:B------:R-:W-:Y:S01]  /*5550*/  IMAD.MOV.U32 R47, RZ, RZ, 0x3da8ff83 ;  /* 0x3da8ff83ff2f7424 */ /* 0x000fe200078e00ff */
[----:B------:R-:W-:Y:S01]  /*5560*/  ISETP.NE.U32.AND P0, PT, R42, 0x1, PT ;  /* 0x000000012a00780c */ /* 0x000fe20003f05070 */
[----:B------:R-:W-:-:S03]  /*5570*/  DMUL R42, R40, R40 ;  /* 0x00000028282a7228 */ /* 0x000fc60000000000 */
[----:B------:R-:W-:Y:S02]  /*5580*/  FSEL R46, R46, -8.06006814911005101289e+34, !P0 ;  /* 0xf9785eba2e2e7808 */ /* 0x000fe40004000000 */
[----:B------:R-:W-:-:S06]  /*5590*/  FSEL R47, -R47, 0.11223486810922622681, !P0 ;  /* 0x3de5db652f2f7808 */ /* 0x000fcc0004000100 */
        /* <DEDUP_REMOVED lines=9> */
[----:B------:R-:W-:-:S06]  /*5630*/  FSEL R7, R5, R7, !P0 ;  /* 0x0000000705077208 */ /* 0x000fcc0004000000 */
[----:B------:R-:W-:Y:S01]  /*5640*/  DADD R4, RZ, -R6 ;  /* 0x00000000ff047229 */ /* 0x000fe20000000806 */
[----:B------:R-:W-:Y:S01]  /*5650*/  LOP3.LUT P0, RZ, R39, 0x2, RZ, 0xc0, !PT ;  /* 0x0000000227ff7812 */ /* 0x000fe2000780c0ff */
[----:B------:R-:W-:Y:S02]  /*5660*/  IMAD.MOV.U32 R39, RZ, RZ, R36 ;  /* 0x000000ffff277224 */ /* 0x000fe400078e0024 */
[----:B------:R-:W-:Y:S02]  /*5670*/  IMAD.MOV.U32 R40, RZ, RZ, R37 ;  /* 0x000000ffff287224 */ /* 0x000fe400078e0025 */
[----:B------:R-:W-:-:S04]  /*5680*/  IMAD.MOV.U32 R41, RZ, RZ, R38 ;  /* 0x000000ffff297224 */ /* 0x000fc800078e0026 */
[----:B------:R-:W-:Y:S02]  /*5690*/  FSEL R46, R6, R4, !P0 ;  /* 0x00000004062e7208 */ /* 0x000fe40004000000 */
[----:B------:R-:W-:Y:S01]  /*56a0*/  FSEL R47, R7, R5, !P0 ;  /* 0x00000005072f7208 */ /* 0x000fe20004000000 */
[----:B0-----:R-:W-:Y:S06]  /*56b0*/  @P2 BRA `(.L_x_82) ;  /* 0x0000000000282947 */ /* 0x001fec0003800000 */
[----:B------:R-:W0:Y:S01]  /*56c0*/  LDCU.64 UR4, c[0x0][0x418] ;  /* 0x00008300ff0477ac */ /* 0x000e220008000a00 */
[----:B------:R-:W-:Y:S01]  /*56d0*/  BSSY.RECONVERGENT B3, `(.L_x_83) ;  /* 0x0000005000037945 */ /* 0x000fe20003800200 */
[----:B------:R-:W-:Y:S01]  /*56e0*/  MOV R41, 0x5720 ;  /* 0x0000572000297802 */ /* 0x000fe20000000f00 */
[----:B0-----:R-:W-:Y:S02]  /*56f0*/  IMAD.U32 R5, RZ, RZ, UR4 ;  /* 0x00000004ff057e24 */ /* 0x001fe4000f8e00ff */
[----:B------:R-:W-:-:S07]  /*5700*/  IMAD.U32 R42, RZ, RZ, UR5 ;  /* 0x00000005ff2a7e24 */ /* 0x000fce000f8e00ff */
[----:B-----5:R-:W-:Y:S05]  /*5710*/  CALL.REL.NOINC `($_Z24processMandelbrotElementPdS_S_S_S_S_S_S_S_S_S_S_S_S_S_Piidddiiddddd$__internal_trig_reduction_slowpathd) ;  /* 0x0000001c00e07944 */ /* 0x020fea0003c00000 */
[----:B------:R-:W-:Y:S05]  /*5720*/  BSYNC.RECONVERGENT B3 ;  /* 0x0000000000037941 */ /* 0x000fea0003800200 */
.L_x_83:
[----:B------:R-:W-:Y:S02]  /*5730*/  IMAD.MOV.U32 R39, RZ, RZ, R7 ;  /* 0x000000ffff277224 */ /* 0x000fe400078e0007 */
[----:B------:R-:W-:Y:S02]  /*5740*/  IMAD.MOV.U32 R40, RZ, RZ, R4 ;  /* 0x000000ffff287224 */ /* 0x000fe400078e0004 */
[----:B------:R-:W-:-:S07]  /*5750*/  IMAD.MOV.U32 R41, RZ, RZ, R5 ;  /* 0x000000ffff297224 */ /* 0x000fce00078e0005 */
.L_x_82:
[----:B------:R-:W-:-:S05]  /*5760*/  IMAD.SHL.U32 R4, R39, 0x40, RZ ;  /* 0x0000004027047824 */ /* 0x000fca00078e00ff */
[----:B------:R-:W-:-:S04]  /*5770*/  LOP3.LUT R4, R4, 0x40, RZ, 0xc0, !PT ;  /* 0x0000004004047812 */ /* 0x000fc800078ec0ff */
[----:B------:R-:W-:-:S05]  /*5780*/  IADD3 R50, P0, PT, R4, UR8, RZ ;  /* 0x0000000804327c10 */ /* 0x000fca000ff1e0ff */
[----:B------:R-:W-:-:S05]  /*5790*/  IMAD.X R51, RZ, RZ, UR9, P0 ;  /* 0x00000009ff337e24 */ /* 0x000fca00080e06ff */
[----:B------:R-:W2:Y:S04]  /*57a0*/  LDG.E.128.CONSTANT R4, desc[UR6][R50.64] ;  /* 0x0000000632047981 */ /* 0x000ea8000c1e9d00 */
[----:B------:R-:W3:Y:S04]  /*57b0*/  LDG.E.128.CONSTANT R8, desc[UR6][R50.64+0x10] ;  /* 0x0000100632087981 */ /* 0x000ee8000c1e9d00 */
[----:B------:R-:W4:Y:S01]  /*57c0*/  LDG.E.128.CONSTANT R12, desc[UR6][R50.64+0x20] ;  /* 0x00002006320c7981 */ /* 0x000f22000c1e9d00 */
[----:B------:R-:W-:Y:S01]  /*57d0*/  LOP3.LUT R42, R39, 0x1, RZ, 0xc0, !PT ;  /* 0x00000001272a7812 */ /* 0x000fe200078ec0ff */
[----:B------:R-:W-:Y:S01]  /*57e0*/  IMAD.MOV.U32 R43, RZ, RZ, 0x3da8ff83 ;  /* 0x3da8ff83ff2b7424 */ /* 0x000fe200078e00ff */
[----:B------:R-:W-:-:S02]  /*57f0*/  DMUL R48, R40, R40 ;  /* 0x0000002828307228 */ /* 0x000fc40000000000 */
[----:B------:R-:W-:Y:S01]  /*5800*/  ISETP.NE.U32.AND P0, PT, R42, 0x1, PT ;  /* 0x000000012a00780c */ /* 0x000fe20003f05070 */
[----:B------:R-:W-:-:S03]  /*5810*/  IMAD.MOV.U32 R42, RZ, RZ, 0x20fd8164 ;  /* 0x20fd8164ff2a7424 */ /* 0x000fc600078e00ff */
[----:B------:R-:W-:Y:S02]  /*5820*/  FSEL R43, -R43, 0.11223486810922622681, !P0 ;  /* 0x3de5db652b2b7808 */ /* 0x000fe40004000100 */
[----:B------:R-:W-:-:S06]  /*5830*/  FSEL R42, R42, -8.06006814911005101289e+34, !P0 ;  /* 0xf9785eba2a2a7808 */ /* 0x000fcc0004000000 */
        /* <DEDUP_REMOVED lines=10> */
[----:B------:R-:W-:-:S04]  /*58e0*/  LOP3.LUT P0, RZ, R39, 0x2, RZ, 0xc0, !PT ;  /* 0x0000000227ff7812 */ /* 0x000fc8000780c0ff */
[----:B------:R-:W-:-:S10]  /*58f0*/  DADD R4, RZ, -R6 ;  /* 0x00000000ff047229 */ /* 0x000fd40000000806 */
[----:B------:R-:W-:Y:S02]  /*5900*/  FSEL R4, R6, R4, !P0 ;  /* 0x0000000406047208 */ /* 0x000fe40004000000 */
[----:B------:R-:W-:-:S06]  /*5910*/  FSEL R5, R7, R5, !P0 ;  /* 0x0000000507057208 */ /* 0x000fcc0004000000 */
[-C--:B-----5:R-:W-:Y:S02]  /*5920*/  DMUL R6, R16, R4.reuse ;  /* 0x0000000410067228 */ /* 0x0a0fe40000000000 */
[----:B------:R-:W-:-:S06]  /*5930*/  DMUL R4, R34, R4 ;  /* 0x0000000422047228 */ /* 0x000fcc0000000000 */
[----:B------:R-:W-:Y:S02]  /*5940*/  DFMA R34, R46, R34, R6 ;  /* 0x000000222e22722b */ /* 0x000fe40000000006 */
[----:B------:R-:W-:-:S05]  /*5950*/  DFMA R4, R16, R46, -R4 ;  /* 0x0000002e1004722b */ /* 0x000fca0000000804 */
[----:B------:R1:W-:Y:S04]  /*5960*/  STG.E.64 desc[UR6][R24.64], R34 ;  /* 0x0000002218007986 */ /* 0x0003e8000c101b06 */
[----:B------:R1:W-:Y:S04]  /*5970*/  STG.E.64 desc[UR6][R22.64], R4 ;  /* 0x0000000416007986 */ /* 0x0003e8000c101b06 */
[----:B------:R-:W2:Y:S02]  /*5980*/  LDG.E.64 R6, desc[UR6][R26.64] ;  /* 0x000000061a067981 */ /* 0x000ea4000c1e1b00 */
[----:B--2---:R-:W-:-:S14]  /*5990*/  DSETP.GEU.AND P0, PT, R6, RZ, PT ;  /* 0x000000ff0600722a */ /* 0x004fdc0003f0e000 */
[----:B-1----:R-:W-:Y:S05]  /*59a0*/  @!P0 BRA `(.L_x_84) ;  /* 0xfffffff800608947 */ /* 0x002fea000383ffff */
.L_x_78:
[----:B------:R-:W-:Y:S05]  /*59b0*/  BSYNC.RECONVERGENT B2 ;  /* 0x0000000000027941 */ /* 0x000fea0003800200 */
.L_x_77:
[----:B0-----:R-:W0:Y:S01]  /*59c0*/  LDC.64 R4, c[0x0][0x418] ;  /* 0x00010600ff047b82 */ /* 0x001e220000000a00 */
[----:B------:R-:W1:Y:S01]  /*59d0*/  LDCU.64 UR10, c[0x0][0x418] ;  /* 0x00008300ff0a77ac */ /* 0x000e620008000a00 */
[----:B------:R-:W-:Y:S01]  /*59e0*/  BSSY.RECONVERGENT B2, `(.L_x_85) ;  /* 0x0000080000027945 */ /* 0x000fe20003800200 */
[----:B------:R-:W2:Y:S01]  /*59f0*/  LDCU.64 UR8, c[0x4][0x8] ;  /* 0x01000100ff0877ac */ /* 0x000ea20008000a00 */
[----:B0-----:R-:W-:-:S14]  /*5a00*/  DSETP.GT.AND P0, PT, R6, R4, PT ;  /* 0x000000040600722a */ /* 0x001fdc0003f04000 */
[----:B-12---:R-:W-:Y:S05]  /*5a10*/  @!P0 BRA `(.L_x_86) ;  /* 0x0000000400f08947 */ /* 0x006fea0003800000 */
[----:B------:R-:W-:Y:S01]  /*5a20*/  UMOV UR4, 0x6dc9c883 ;  /* 0x6dc9c88300047882 */ /* 0x000fe20000000000 */
[----:B------:R-:W-:Y:S01]  /*5a30*/  UMOV UR5, 0x3fe45f30 ;  /* 0x3fe45f3000057882 */ /* 0x000fe20000000000 */
[----:B------:R-:W-:Y:S02]  /*5a40*/  DMUL R16, RZ, R4 ;  /* 0x00000004ff107228 */ /* 0x000fe40000000000 */
[C---:B------:R-:W-:Y:S01]  /*5a50*/  DMUL R8, R4.reuse, UR4 ;  /* 0x0000000404087c28 */ /* 0x040fe20008000000 */
        /* <DEDUP_REMOVED lines=12> */
[----:B------:R-:W-:-:S06]  /*5b20*/  UMOV UR5, 0x397b839a ;  /* 0x397b839a00057882 */ /* 0x000fcc0000000000 */
[----:B------:R-:W-:-:S10]  /*5b30*/  DFMA R2, R2, -UR4, R10 ;  /* 0x8000000402027c2b */ /* 0x000fd4000800000a */
[----:B------:R-:W-:Y:S02]  /*5b40*/  FSEL R39, R16, R2, !P0 ;  /* 0x0000000210277208 */ /* 0x000fe40004000000 */
[----:B------:R-:W-:-:S07]  /*5b50*/  FSEL R40, R17, R3, !P0 ;  /* 0x0000000311287208 */ /* 0x000fce0004000000 */
.L_x_92:
[----:B------:R-:W0:Y:S02]  /*5b60*/  LDC.64 R4, c[0x0][0x418] ;  /* 0x00010600ff047b82 */ /* 0x000e240000000a00 */
[----:B0-----:R-:W-:-:S07]  /*5b70*/  DADD R6, R6, -R4 ;  /* 0x0000000006067229 */ /* 0x001fce0000000804 */
        /* <DEDUP_REMOVED lines=19> */
.L_x_89:
[----:B------:R-:W-:Y:S02]  /*5cb0*/  IMAD.MOV.U32 R42, RZ, RZ, R4 ;  /* 0x000000ffff2a7224 */ /* 0x000fe400078e0004 */
[----:B------:R-:W-:-:S07]  /*5cc0*/  IMAD.MOV.U32 R43, RZ, RZ, R5 ;  /* 0x000000ffff2b7224 */ /* 0x000fce00078e0005 */
.L_x_88:
[----:B------:R-:W-:-:S07]  /*5cd0*/  VIADD R41, R7, 0x1 ;  /* 0x0000000107297836 */ /* 0x000fce0000000000 */
.L_x_87:
        /* <DEDUP_REMOVED lines=40> */
.L_x_91:
[----:B------:R-:W-:Y:S02]  /*5f60*/  IMAD.MOV.U32 R41, RZ, RZ, R7 ;  /* 0x000000ffff297224 */ /* 0x000fe400078e0007 */
[----:B------:R-:W-:Y:S02]  /*5f70*/  IMAD.MOV.U32 R42, RZ, RZ, R4 ;  /* 0x000000ffff2a7224 */ /* 0x000fe400078e0004 */
[----:B------:R-:W-:-:S07]  /*5f80*/  IMAD.MOV.U32 R43, RZ, RZ, R5 ;  /* 0x000000ffff2b7224 */ /* 0x000fce00078e0005 */
.L_x_90:
        /* <DEDUP_REMOVED lines=30> */
[----:B------:R-:W-:Y:S02]  /*6170*/  DFMA R36, R44, R36, -R6 ;  /* 0x000000242c24722b */ /* 0x000fe40000000806 */
[----:B------:R-:W-:-:S05]  /*6180*/  DFMA R4, R34, R44, R4 ;  /* 0x0000002c2204722b */ /* 0x000fca0000000004 */
[----:B------:R0:W-:Y:S04]  /*6190*/  STG.E.64 desc[UR6][R24.64], R36 ;  /* 0x0000002418007986 */ /* 0x0001e8000c101b06 */
[----:B------:R0:W-:Y:S04]  /*61a0*/  STG.E.64 desc[UR6][R22.64], R4 ;  /* 0x0000000416007986 */ /* 0x0001e8000c101b06 */
[----:B------:R-:W2:Y:S02]  /*61b0*/  LDG.E.64 R6, desc[UR6][R26.64] ;  /* 0x000000061a067981 */ /* 0x000ea4000c1e1b00 */
[----:B--2---:R-:W-:-:S14]  /*61c0*/  DSETP.GT.AND P0, PT, R6, UR10, PT ;  /* 0x0000000a06007e2a */ /* 0x004fdc000bf04000 */
[----:B0-----:R-:W-:Y:S05]  /*61d0*/  @P0 BRA `(.L_x_92) ;  /* 0xfffffff800600947 */ /* 0x001fea000383ffff */
.L_x_86:
[----:B------:R-:W-:Y:S05]  /*61e0*/  BSYNC.RECONVERGENT B2 ;  /* 0x0000000000027941 */ /* 0x000fea0003800200 */
.L_x_85:
[----:B------:R0:W5:Y:S01]  /*61f0*/  LDG.E.64 R2, desc[UR6][R32.64] ;  /* 0x0000000620027981 */ /* 0x000162000c1e1b00 */
[----:B------:R-:W-:Y:S01]  /*6200*/  DSETP.NEU.AND P0, PT, |R6|, +INF , PT ;  /* 0x7ff000000600742a */ /* 0x000fe20003f0d200 */
[----:B------:R-:W-:-:S13]  /*6210*/  BSSY.RECONVERGENT B2, `(.L_x_93) ;  /* 0x000001e000027945 */ /* 0x000fda0003800200 */
[----:B------:R-:W-:Y:S01]  /*6220*/  @!P0 DMUL R16, RZ, R6 ;  /* 0x00000006ff108228 */ /* 0x000fe20000000000 */
[----:B------:R-:W-:Y:S01]  /*6230*/  @!P0 IMAD.MOV.U32 R0, RZ, RZ, 0x1 ;  /* 0x00000001ff008424 */ /* 0x000fe200078e00ff */
[----:B0-----:R-:W-:Y:S09]  /*6240*/  @!P0 BRA `(.L_x_94) ;  /* 0x0000000000688947 */ /* 0x001ff20003800000 */
        /* <DEDUP_REMOVED lines=20> */
[----:B-----5:R-:W-:Y:S05]  /*6390*/  CALL.REL.NOINC `($_Z24processMandelbrotElementPdS_S_S_S_S_S_S_S_S_S_S_S_S_S_Piidddiiddddd$__internal_trig_reduction_slowpathd) ;  /* 0x0000001000c07944 */ /* 0x020fea0003c00000 */
[----:B------:R-:W-:Y:S02]  /*63a0*/  IMAD.MOV.U32 R0, RZ, RZ, R7 ;  /* 0x000000ffff007224 */ /* 0x000fe400078e0007 */
[----:B------:R-:W-:Y:S02]  /*63b0*/  IMAD.MOV.U32 R16, RZ, RZ, R4 ;  /* 0x000000ffff107224 */ /* 0x000fe400078e0004 */
[----:B------:R-:W-:-:S07]  /*63c0*/  IMAD.MOV.U32 R17, RZ, RZ, R5 ;  /* 0x000000ffff117224 */ /* 0x000fce00078e0005 */
.L_x_96:
[----:B------:R-:W-:Y:S05]  /*63d0*/  BSYNC.RECONVERGENT B3 ;  /* 0x0000000000037941 */ /* 0x000fea0003800200 */
.L_x_95:
[----:B------:R-:W-:-:S07]  /*63e0*/  VIADD R0, R0, 0x1 ;  /* 0x0000000100007836 */ /* 0x000fce0000000000 */
.L_x_94:
[----:B------:R-:W-:Y:S05]  /*63f0*/  BSYNC.RECONVERGENT B2 ;  /* 0x0000000000027941 */ /* 0x000fea0003800200 */
.L_x_93:
        /* <DEDUP_REMOVED lines=29> */
[----:B-----5:R-:W-:-:S07]  /*65d0*/  DMUL R4, R2, R4 ;  /* 0x0000000402047228 */ /* 0x020fce0000000000 */
[----:B------:R0:W-:Y:S04]  /*65e0*/  STG.E.64 desc[UR6][R20.64], R4 ;  /* 0x0000000414007986 */ /* 0x0001e8000c101b06 */
[----:B------:R-:W2:Y:S04]  /*65f0*/  LDG.E.64 R26, desc[UR6][R26.64] ;  /* 0x000000061a1a7981 */ /* 0x000ea8000c1e1b00 */
[----:B------:R-:W5:Y:S01]  /*6600*/  LDG.E.64 R32, desc[UR6][R32.64] ;  /* 0x0000000620207981 */ /* 0x000f62000c1e1b00 */
[----:B------:R-:W-:Y:S01]  /*6610*/  BSSY.RECONVERGENT B2, `(.L_x_97) ;  /* 0x000001c000027945 */ /* 0x000fe20003800200 */
[----:B--2---:R-:W-:-:S14]  /*6620*/  DSETP.NEU.AND P0, PT, |R26|, +INF , PT ;  /* 0x7ff000001a00742a */ /* 0x004fdc0003f0d200 */
[----:B------:R-:W-:Y:S01]  /*6630*/  @!P0 DMUL R2, RZ, R26 ;  /* 0x0000001aff028228 */ /* 0x000fe20000000000 */
[----:B------:R-:W-:Y:S01]  /*6640*/  @!P0 IMAD.MOV.U32 R0, RZ, RZ, RZ ;  /* 0x000000ffff008224 */ /* 0x000fe200078e00ff */
[----:B0-----:R-:W-:Y:S09]  /*6650*/  @!P0 BRA `(.L_x_98) ;  /* 0x00000000005c8947 */ /* 0x001ff20003800000 */
        /* <DEDUP_REMOVED lines=23> */
.L_x_98:
[----:B------:R-:W-:Y:S05]  /*67d0*/  BSYNC.RECONVERGENT B2 ;  /* 0x0000000000027941 */ /* 0x000fea0003800200 */
.L_x_97:
        /* <DEDUP_REMOVED lines=28> */
[----:B------:R-:W-:Y:S02]  /*69a0*/  FSEL R3, R5, R3, !P0 ;  /* 0x0000000305037208 */ /* 0x000fe40004000000 */
[----:B------:R-:W0:Y:S04]  /*69b0*/  LDC.64 R4, c[0x0][0x410] ;  /* 0x00010400ff047b82 */ /* 0x000e280000000a00 */
[----:B-----5:R-:W-:-:S07]  /*69c0*/  DMUL R32, R32, R2 ;  /* 0x0000000220207228 */ /* 0x020fce0000000000 */
[----:B------:R1:W-:Y:S04]  /*69d0*/  STG.E.64 desc[UR6][R18.64], R32 ;  /* 0x0000002012007986 */ /* 0x0003e8000c101b06 */
[----:B------:R-:W0:Y:S01]  /*69e0*/  LDG.E.64 R2, desc[UR6][R30.64] ;  /* 0x000000061e027981 */ /* 0x000e22000c1e1b00 */
[----:B------:R-:W-:Y:S01]  /*69f0*/  BSSY.RECONVERGENT B0, `(.L_x_99) ;  /* 0x000000a000007945 */ /* 0x000fe20003800200 */
[----:B0-----:R-:W-:-:S14]  /*6a00*/  DSETP.GT.AND P0, PT, R2, R4, PT ;  /* 0x000000040200722a */ /* 0x001fdc0003f04000 */
[----:B-1----:R-:W-:Y:S05]  /*6a10*/  @!P0 BRA `(.L_x_100) ;  /* 0x00000000001c8947 */ /* 0x002fea0003800000 */
[----:B------:R-:W-:-:S08]  /*6a20*/  DADD R4, R4, R4 ;  /* 0x0000000004047229 */ /* 0x000fd00000000004 */
[----:B------:R-:W-:-:S07]  /*6a30*/  DADD R4, -R2, R4 ;  /* 0x0000000002047229 */ /* 0x000fce0000000104 */
[----:B------:R0:W-:Y:S04]  /*6a40*/  STG.E.64 desc[UR6][R30.64], R4 ;  /* 0x000000041e007986 */ /* 0x0001e8000c101b06 */
[----:B------:R-:W2:Y:S02]  /*6a50*/  LDG.E.64 R2, desc[UR6][R28.64] ;  /* 0x000000061c027981 */ /* 0x000ea4000c1e1b00 */
[----:B--2---:R-:W-:-:S07]  /*6a60*/  DADD R6, -RZ, -R2 ;  /* 0x00000000ff067229 */ /* 0x004fce0000000902 */
[----:B------:R0:W-:Y:S04]  /*6a70*/  STG.E.64 desc[UR6][R28.64], R6 ;  /* 0x000000061c007986 */ /* 0x0001e8000c101b06 */
[----:B------:R0:W5:Y:S02]  /*6a80*/  LDG.E.64 R2, desc[UR6][R30.64] ;  /* 0x000000061e027981 */ /* 0x000164000c1e1b00 */
.L_x_100:
[----:B------:R-:W-:Y:S05]  /*6a90*/  BSYNC.RECONVERGENT B0 ;  /* 0x0000000000007941 */ /* 0x000fea0003800200 */
.L_x_99:
[----:B-----5:R-:W-:-:S14]  /*6aa0*/  DSETP.GEU.AND P0, PT, R2, RZ, PT ;  /* 0x000000ff0200722a */ /* 0x020fdc0003f0e000 */
[----:B------:R-:W-:Y:S05]  /*6ab0*/  @P0 EXIT ;  /* 0x000000000000094d */ /* 0x000fea0003800000 */
[----:B0-----:R-:W-:-:S07]  /*6ac0*/  DADD R4, -RZ, -R2 ;  /* 0x00000000ff047229 */ /* 0x001fce0000000902 */
[----:B------:R-:W-:Y:S04]  /*6ad0*/  STG.E.64 desc[UR6][R30.64], R4 ;  /* 0x000000041e007986 */ /* 0x000fe8000c101b06 */
[----:B------:R-:W2:Y:S02]  /*6ae0*/  LDG.E.64 R2, desc[UR6][R28.64] ;  /* 0x000000061c027981 */ /* 0x000ea4000c1e1b00 */
[----:B--2---:R-:W-:-:S07]  /*6af0*/  DADD R2, -RZ, -R2 ;  /* 0x00000000ff027229 */ /* 0x004fce0000000902 */
[----:B------:R-:W-:Y:S01]  /*6b00*/  STG.E.64 desc[UR6][R28.64], R2 ;  /* 0x000000021c007986 */ /* 0x000fe2000c101b06 */
[----:B------:R-:W-:Y:S05]  /*6b10*/  EXIT ;  /* 0x000000000000794d */ /* 0x000fea0003800000 */
        .weak           $__internal_0_$__cuda_sm20_dblrcp_rn_slowpath_v3
        .type           $__internal_0_$__cuda_sm20_dblrcp_rn_slowpath_v3,@function
        .size           $__internal_0_$__cuda_sm20_dblrcp_rn_slowpath_v3,($__internal_1_$__cuda_sm20_div_rn_f64_full - $__internal_0_$__cuda_sm20_dblrcp_rn_slowpath_v3)
$__internal_0_$__cuda_sm20_dblrcp_rn_slowpath_v3:
[----:B------:R-:W-:Y:S01]  /*6b20*/  DSETP.GTU.AND P0, PT, |R4|, +INF , PT ;  /* 0x7ff000000400742a */ /* 0x000fe20003f0c200 */
[----:B------:R-:W-:-:S13]  /*6b30*/  BSSY.RECONVERGENT B1, `(.L_x_101) ;  /* 0x0000023000017945 */ /* 0x000fda0003800200 */
[----:B------:R-:W-:Y:S05]  /*6b40*/  @P0 BRA `(.L_x_102) ;  /* 0x00000000007c0947 */ /* 0x000fea0003800000 */
[----:B------:R-:W-:-:S05]  /*6b50*/  LOP3.LUT R9, R5, 0x7fffffff, RZ, 0xc0, !PT ;  /* 0x7fffffff05097812 */ /* 0x000fca00078ec0ff */
[----:B------:R-:W-:-:S05]  /*6b60*/  VIADD R6, R9, 0xffffffff ;  /* 0xffffffff09067836 */ /* 0x000fca0000000000 */
[----:B------:R-:W-:-:S13]  /*6b70*/  ISETP.GE.U32.AND P0, PT, R6, 0x7fefffff, PT ;  /* 0x7fefffff0600780c */ /* 0x000fda0003f06070 */
[----:B------:R-:W-:Y:S01]  /*6b80*/  @P0 LOP3.LUT R7, R5, 0x7ff00000, RZ, 0x3c, !PT ;  /* 0x7ff0000005070812 */ /* 0x000fe200078e3cff */
[----:B------:R-:W-:Y:S01]  /*6b90*/  @P0 IMAD.MOV.U32 R6, RZ, RZ, RZ ;  /* 0x000000ffff060224 */ /* 0x000fe200078e00ff */
[----:B------:R-:W-:Y:S06]  /*6ba0*/  @P0 BRA `(.L_x_103) ;  /* 0x00000000006c0947 */ /* 0x000fec0003800000 */
[----:B------:R-:W-:-:S13]  /*6bb0*/  ISETP.GE.U32.AND P0, PT, R9, 0x1000001, PT ;  /* 0x010000010900780c */ /* 0x000fda0003f06070 */
[----:B------:R-:W-:Y:S05]  /*6bc0*/  @!P0 BRA `(.L_x_104) ;  /* 0x0000000000348947 */ /* 0x000fea0003800000 */
[----:B------:R-:W-:Y:S02]  /*6bd0*/  VIADD R7, R5, 0xc0200000 ;  /* 0xc020000005077836 */ /* 0x000fe40000000000 */
[----:B------:R-:W-:Y:S02]  /*6be0*/  IMAD.MOV.U32 R6, RZ, RZ, R4 ;  /* 0x000000ffff067224 */ /* 0x000fe400078e0004 */
[----:B------:R-:W0:Y:S04]  /*6bf0*/  MUFU.RCP64H R9, R7 ;  /* 0x0000000700097308 */ /* 0x000e280000001800 */
[----:B0-----:R-:W-:-:S08]  /*6c00*/  DFMA R10, -R6, R8, 1 ;  /* 0x3ff00000060a742b */ /* 0x001fd00000000108 */
[----:B------:R-:W-:-:S08]  /*6c10*/  DFMA R10, R10, R10, R10 ;  /* 0x0000000a0a0a722b */ /* 0x000fd0000000000a */
[----:B------:R-:W-:-:S08]  /*6c20*/  DFMA R10, R8, R10, R8 ;  /* 0x0000000a080a722b */ /* 0x000fd00000000008 */
[----:B------:R-:W-:-:S08]  /*6c30*/  DFMA R8, -R6, R10, 1 ;  /* 0x3ff000000608742b */ /* 0x000fd0000000010a */
[----:B------:R-:W-:-:S08]  /*6c40*/  DFMA R8, R10, R8, R10 ;  /* 0x000000080a08722b */ /* 0x000fd0000000000a */
[----:B------:R-:W-:-:S08]  /*6c50*/  DMUL R8, R8, 2.2250738585072013831e-308 ;  /* 0x0010000008087828 */ /* 0x000fd00000000000 */
[----:B------:R-:W-:-:S08]  /*6c60*/  DFMA R4, -R4, R8, 1 ;  /* 0x3ff000000404742b */ /* 0x000fd00000000108 */
[----:B------:R-:W-:-:S08]  /*6c70*/  DFMA R4, R4, R4, R4 ;  /* 0x000000040404722b */ /* 0x000fd00000000004 */
[----:B------:R-:W-:Y:S01]  /*6c80*/  DFMA R6, R8, R4, R8 ;  /* 0x000000040806722b */ /* 0x000fe20000000008 */
[----:B------:R-:W-:Y:S10]  /*6c90*/  BRA `(.L_x_103) ;  /* 0x0000000000307947 */ /* 0x000ff40003800000 */
.L_x_104:
[----:B------:R-:W-:Y:S01]  /*6ca0*/  DMUL R4, R4, 8.11296384146066816958e+31 ;  /* 0x4690000004047828 */ /* 0x000fe20000000000 */
[----:B------:R-:W-:-:S05]  /*6cb0*/  IMAD.MOV.U32 R6, RZ, RZ, R8 ;  /* 0x000000ffff067224 */ /* 0x000fca00078e0008 */
[----:B------:R-:W0:Y:S02]  /*6cc0*/  MUFU.RCP64H R7, R5 ;  /* 0x0000000500077308 */ /* 0x000e240000001800 */
[----:B0-----:R-:W-:-:S08]  /*6cd0*/  DFMA R8, -R4, R6, 1 ;  /* 0x3ff000000408742b */ /* 0x001fd00000000106 */
[----:B------:R-:W-:-:S08]  /*6ce0*/  DFMA R8, R8, R8, R8 ;  /* 0x000000080808722b */ /* 0x000fd00000000008 */
[----:B------:R-:W-:-:S08]  /*6cf0*/  DFMA R8, R6, R8, R6 ;  /* 0x000000080608722b */ /* 0x000fd00000000006 */
[----:B------:R-:W-:-:S08]  /*6d00*/  DFMA R6, -R4, R8, 1 ;  /* 0x3ff000000406742b */ /* 0x000fd00000000108 */
[----:B------:R-:W-:-:S08]  /*6d10*/  DFMA R6, R8, R6, R8 ;  /* 0x000000060806722b */ /* 0x000fd00000000008 */
[----:B------:R-:W-:Y:S01]  /*6d20*/  DMUL R6, R6, 8.11296384146066816958e+31 ;  /* 0x4690000006067828 */ /* 0x000fe20000000000 */
[----:B------:R-:W-:Y:S10]  /*6d30*/  BRA `(.L_x_103) ;  /* 0x0000000000087947 */ /* 0x000ff40003800000 */
.L_x_102:
[----:B------:R-:W-:Y:S01]  /*6d40*/  LOP3.LUT R7, R5, 0x80000, RZ, 0xfc, !PT ;  /* 0x0008000005077812 */ /* 0x000fe200078efcff */
[----:B------:R-:W-:-:S07]  /*6d50*/  IMAD.MOV.U32 R6, RZ, RZ, R4 ;  /* 0x000000ffff067224 */ /* 0x000fce00078e0004 */
.L_x_103:
[----:B------:R-:W-:Y:S05]  /*6d60*/  BSYNC.RECONVERGENT B1 ;  /* 0x0000000000017941 */ /* 0x000fea0003800200 */
.L_x_101:
[----:B------:R-:W-:Y:S02]  /*6d70*/  IMAD.MOV.U32 R4, RZ, RZ, R0 ;  /* 0x000000ffff047224 */ /* 0x000fe400078e0000 */
[----:B------:R-:W-:Y:S02]  /*6d80*/  IMAD.MOV.U32 R5, RZ, RZ, 0x0 ;  /* 0x00000000ff057424 */ /* 0x000fe400078e00ff */
[----:B------:R-:W-:Y:S02]  /*6d90*/  IMAD.MOV.U32 R44, RZ, RZ, R6 ;  /* 0x000000ffff2c7224 */ /* 0x000fe400078e0006 */
[----:B------:R-:W-:Y:S01]  /*6da0*/  IMAD.MOV.U32 R45, RZ, RZ, R7 ;  /* 0x000000ffff2d7224 */ /* 0x000fe200078e0007 */
[----:B------:R-:W-:Y:S06]  /*6db0*/  RET.REL.NODEC R4 `(_Z24processMandelbrotElementPdS_S_S_S_S_S_S_S_S_S_S_S_S_S_Piidddiiddddd) ;  /* 0xffffff9004907950 */ /* 0x000fec0003c3ffff */
        .weak           $__internal_1_$__cuda_sm20_div_rn_f64_full
        .type           $__internal_1_$__cuda_sm20_div_rn_f64_full,@function
        .size           $__internal_1_$__cuda_sm20_div_rn_f64_full,($__internal_2_$__cuda_sm20_dsqrt_rn_f64_mediumpath_v1 - $__internal_1_$__cuda_sm20_div_rn_f64_full)
$__internal_1_$__cuda_sm20_div_rn_f64_full:
[C---:B------:R-:W-:Y:S01]  /*6dc0*/  FSETP.GEU.AND P0, PT, |R5|.reuse, 1.469367938527859385e-39, PT ;  /* 0x001000000500780b */ /* 0x040fe20003f0e200 */
[----:B------:R-:W-:Y:S01]  /*6dd0*/  IMAD.MOV.U32 R12, RZ, RZ, R6 ;  /* 0x000000ffff0c7224 */ /* 0x000fe200078e0006 */
[C---:B------:R-:W-:Y:S01]  /*6de0*/  LOP3.LUT R10, R5.reuse, 0x800fffff, RZ, 0xc0, !PT ;  /* 0x800fffff050a7812 */ /* 0x040fe200078ec0ff */
[----:B------:R-:W-:Y:S01]  /*6df0*/  IMAD.MOV.U32 R13, RZ, RZ, R5 ;  /* 0x000000ffff0d7224 */ /* 0x000fe200078e0005 */
[----:B------:R-:W-:Y:S01]  /*6e00*/  BSSY.RECONVERGENT B0, `(.L_x_105) ;  /* 0x000005c000007945 */ /* 0x000fe20003800200 */
[----:B------:R-:W-:Y:S01]  /*6e10*/  IMAD.MOV.U32 R51, RZ, RZ, R4 ;  /* 0x000000ffff337224 */ /* 0x000fe200078e0004 */
[----:B------:R-:W-:Y:S01]  /*6e20*/  LOP3.LUT R11, R10, 0x3ff00000, RZ, 0xfc, !PT ;  /* 0x3ff000000a0b7812 */ /* 0x000fe200078efcff */
[----:B------:R-:W-:Y:S01]  /*6e30*/  IMAD.MOV.U32 R10, RZ, RZ, R6 ;  /* 0x000000ffff0a7224 */ /* 0x000fe200078e0006 */
[----:B------:R-:W-:Y:S01]  /*6e40*/  LOP3.LUT R6, R5, 0x7ff00000, RZ, 0xc0, !PT ;  /* 0x7ff0000005067812 */ /* 0x000fe200078ec0ff */
[----:B------:R-:W-:Y:S01]  /*6e50*/  IMAD.MOV.U32 R48, RZ, RZ, 0x1 ;  /* 0x00000001ff307424 */ /* 0x000fe200078e00ff */
[C---:B------:R-:W-:Y:S01]  /*6e60*/  FSETP.GEU.AND P4, PT, |R51|.reuse, 1.469367938527859385e-39, PT ;  /* 0x001000003300780b */ /* 0x040fe20003f8e200 */
[----:B------:R-:W-:Y:S01]  /*6e70*/  IMAD.MOV.U32 R50, RZ, RZ, R7 ;  /* 0x000000ffff327224 */ /* 0x000fe200078e0007 */
[----:B------:R-:W-:Y:S01]  /*6e80*/  LOP3.LUT R4, R51, 0x7ff00000, RZ, 0xc0, !PT ;  /* 0x7ff0000033047812 */ /* 0x000fe200078ec0ff */
[----:B------:R-:W-:Y:S01]  /*6e90*/  @!P0 DMUL R10, R12, 8.98846567431157953865e+307 ;  /* 0x7fe000000c0a8828 */ /* 0x000fe20000000000 */
[----:B------:R-:W-:-:S02]  /*6ea0*/  IMAD.MOV.U32 R5, RZ, RZ, 0x1ca00000 ;  /* 0x1ca00000ff057424 */ /* 0x000fc400078e00ff */
[----:B------:R-:W-:-:S03]  /*6eb0*/  ISETP.GE.U32.AND P3, PT, R4, R6, PT ;  /* 0x000000060400720c */ /* 0x000fc60003f66070 */
[----:B------:R-:W0:Y:S04]  /*6ec0*/  MUFU.RCP64H R49, R11 ;  /* 0x0000000b00317308 */ /* 0x000e280000001800 */
[----:B------:R-:W-:Y:S01]  /*6ed0*/  @!P4 LOP3.LUT R7, R13, 0x7ff00000, RZ, 0xc0, !PT ;  /* 0x7ff000000d07c812 */ /* 0x000fe200078ec0ff */
[----:B------:R-:W-:Y:S01]  /*6ee0*/  @!P4 IMAD.MOV.U32 R54, RZ, RZ, RZ ;  /* 0x000000ffff36c224 */ /* 0x000fe200078e00ff */
[----:B------:R-:W-:Y:S02]  /*6ef0*/  @!P0 LOP3.LUT R6, R11, 0x7ff00000, RZ, 0xc0, !PT ;  /* 0x7ff000000b068812 */ /* 0x000fe400078ec0ff */
[----:B------:R-:W-:Y:S02]  /*6f00*/  @!P4 ISETP.GE.U32.AND P5, PT, R4, R7, PT ;  /* 0x000000070400c20c */ /* 0x000fe40003fa6070 */
[----:B------:R-:W-:-:S02]  /*6f10*/  SEL R7, R5, 0x63400000, !P3 ;  /* 0x6340000005077807 */ /* 0x000fc40005800000 */
[----:B------:R-:W-:-:S04]  /*6f20*/  @!P4 SEL R8, R5, 0x63400000, !P5 ;  /* 0x634000000508c807 */ /* 0x000fc80006800000 */
[----:B------:R-:W-:Y:S01]  /*6f30*/  @!P4 LOP3.LUT R8, R8, 0x80000000, R51, 0xf8, !PT ;  /* 0x800000000808c812 */ /* 0x000fe200078ef833 */
[----:B0-----:R-:W-:-:S03]  /*6f40*/  DFMA R52, R48, -R10, 1 ;  /* 0x3ff000003034742b */ /* 0x001fc6000000080a */
[----:B------:R-:W-:-:S05]  /*6f50*/  @!P4 LOP3.LUT R55, R8, 0x100000, RZ, 0xfc, !PT ;  /* 0x001000000837c812 */ /* 0x000fca00078efcff */
[----:B------:R-:W-:-:S08]  /*6f60*/  DFMA R52, R52, R52, R52 ;  /* 0x000000343434722b */ /* 0x000fd00000000034 */
[----:B------:R-:W-:Y:S01]  /*6f70*/  DFMA R48, R48, R52, R48 ;  /* 0x000000343030722b */ /* 0x000fe20000000030 */
[----:B------:R-:W-:Y:S01]  /*6f80*/  LOP3.LUT R53, R7, 0x800fffff, R51, 0xf8, !PT ;  /* 0x800fffff07357812 */ /* 0x000fe200078ef833 */
[----:B------:R-:W-:Y:S02]  /*6f90*/  IMAD.MOV.U32 R52, RZ, RZ, R50 ;  /* 0x000000ffff347224 */ /* 0x000fe400078e0032 */
[----:B------:R-:W-:-:S04]  /*6fa0*/  IMAD.MOV.U32 R7, RZ, RZ, R4 ;  /* 0x000000ffff077224 */ /* 0x000fc800078e0004 */
[----:B------:R-:W-:Y:S02]  /*6fb0*/  DFMA R56, R48, -R10, 1 ;  /* 0x3ff000003038742b */ /* 0x000fe4000000080a */
[----:B------:R-:W-:-:S06]  /*6fc0*/  @!P4 DFMA R52, R52, 2, -R54 ;  /* 0x400000003434c82b */ /* 0x000fcc0000000836 */
[----:B------:R-:W-:-:S04]  /*6fd0*/  DFMA R56, R48, R56, R48 ;  /* 0x000000383038722b */ /* 0x000fc80000000030 */
[----:B------:R-:W-:-:S04]  /*6fe0*/  @!P4 LOP3.LUT R7, R53, 0x7ff00000, RZ, 0xc0, !PT ;  /* 0x7ff000003507c812 */ /* 0x000fc800078ec0ff */
[----:B------:R-:W-:Y:S01]  /*6ff0*/  DMUL R54, R56, R52 ;  /* 0x0000003438367228 */ /* 0x000fe20000000000 */
[----:B------:R-:W-:-:S05]  /*7000*/  VIADD R8, R7, 0xffffffff ;  /* 0xffffffff07087836 */ /* 0x000fca0000000000 */
[----:B------:R-:W-:Y:S01]  /*7010*/  ISETP.GT.U32.AND P0, PT, R8, 0x7feffffe, PT ;  /* 0x7feffffe0800780c */ /* 0x000fe20003f04070 */
[----:B------:R-:W-:Y:S01]  /*7020*/  VIADD R8, R6, 0xffffffff ;  /* 0xffffffff06087836 */ /* 0x000fe20000000000 */
[----:B------:R-:W-:-:S04]  /*7030*/  DFMA R48, R54, -R10, R52 ;  /* 0x8000000a3630722b */ /* 0x000fc80000000034 */
[----:B------:R-:W-:-:S04]  /*7040*/  ISETP.GT.U32.OR P0, PT, R8, 0x7feffffe, P0 ;  /* 0x7feffffe0800780c */ /* 0x000fc80000704470 */
[----:B------:R-:W-:-:S09]  /*7050*/  DFMA R48, R56, R48, R54 ;  /* 0x000000303830722b */ /* 0x000fd20000000036 */
[----:B------:R-:W-:Y:S05]  /*7060*/  @P0 BRA `(.L_x_106) ;  /* 0x0000000000740947 */ /* 0x000fea0003800000 */
[----:B------:R-:W-:-:S04]  /*7070*/  LOP3.LUT R6, R13, 0x7ff00000, RZ, 0xc0, !PT ;  /* 0x7ff000000d067812 */ /* 0x000fc800078ec0ff */
[CC--:B------:R-:W-:Y:S02]  /*7080*/  VIADDMNMX R7, R4.reuse, -R6.reuse, 0xb9600000, !PT ;  /* 0xb960000004077446 */ /* 0x0c0fe40007800906 */
[----:B------:R-:W-:Y:S01]  /*7090*/  ISETP.GE.U32.AND P0, PT, R4, R6, PT ;  /* 0x000000060400720c */ /* 0x000fe20003f06070 */
[----:B------:R-:W-:Y:S01]  /*70a0*/  IMAD.MOV.U32 R6, RZ, RZ, RZ ;  /* 0x000000ffff067224 */ /* 0x000fe200078e00ff */
[----:B------:R-:W-:Y:S02]  /*70b0*/  VIMNMX R7, PT, PT, R7, 0x46a00000, PT ;  /* 0x46a0000007077848 */ /* 0x000fe40003fe0100 */
[----:B------:R-:W-:-:S05]  /*70c0*/  SEL R5, R5, 0x63400000, !P0 ;  /* 0x6340000005057807 */ /* 0x000fca0004000000 */
[----:B------:R-:W-:-:S04]  /*70d0*/  IMAD.IADD R5, R7, 0x1, -R5 ;  /* 0x0000000107057824 */ /* 0x000fc800078e0a05 */
[----:B------:R-:W-:-:S06]  /*70e0*/  VIADD R7, R5, 0x7fe00000 ;  /* 0x7fe0000005077836 */ /* 0x000fcc0000000000 */
[----:B------:R-:W-:-:S10]  /*70f0*/  DMUL R54, R48, R6 ;  /* 0x0000000630367228 */ /* 0x000fd40000000000 */
[----:B------:R-:W-:-:S13]  /*7100*/  FSETP.GTU.AND P0, PT, |R55|, 1.469367938527859385e-39, PT ;  /* 0x001000003700780b */ /* 0x000fda0003f0c200 */
[----:B------:R-:W-:Y:S05]  /*7110*/  @P0 BRA `(.L_x_107) ;  /* 0x0000000000a80947 */ /* 0x000fea0003800000 */
[----:B------:R-:W-:-:S06]  /*7120*/  DFMA R10, R48, -R10, R52 ;  /* 0x8000000a300a722b */ /* 0x000fcc0000000034 */
[----:B------:R-:W-:-:S04]  /*7130*/  IMAD.MOV.U32 R10, RZ, RZ, RZ ;  /* 0x000000ffff0a7224 */ /* 0x000fc800078e00ff */
[C---:B------:R-:W-:Y:S02]  /*7140*/  FSETP.NEU.AND P0, PT, R11.reuse, RZ, PT ;  /* 0x000000ff0b00720b */ /* 0x040fe40003f0d000 */
[----:B------:R-:W-:-:S04]  /*7150*/  LOP3.LUT R12, R11, 0x80000000, R13, 0x48, !PT ;  /* 0x800000000b0c7812 */ /* 0x000fc800078e480d */
[----:B------:R-:W-:-:S07]  /*7160*/  LOP3.LUT R11, R12, R7, RZ, 0xfc, !PT ;  /* 0x000000070c0b7212 */ /* 0x000fce00078efcff */
[----:B------:R-:W-:Y:S05]  /*7170*/  @!P0 BRA `(.L_x_107) ;  /* 0x0000000000908947 */ /* 0x000fea0003800000 */
[----:B------:R-:W-:Y:S01]  /*7180*/  IMAD.MOV R7, RZ, RZ, -R5 ;  /* 0x000000ffff077224 */ /* 0x000fe200078e0a05 */
[----:B------:R-:W-:Y:S01]  /*7190*/  IADD3 R5, PT, PT, -R5, -0x43300000, RZ ;  /* 0xbcd0000005057810 */ /* 0x000fe20007ffe1ff */
[----:B------:R-:W-:-:S06]  /*71a0*/  IMAD.MOV.U32 R6, RZ, RZ, RZ ;  /* 0x000000ffff067224 */ /* 0x000fcc00078e00ff */
[----:B------:R-:W-:Y:S02]  /*71b0*/  DFMA R6, R54, -R6, R48 ;  /* 0x800000063606722b */ /* 0x000fe40000000030 */
[----:B------:R-:W-:-:S08]  /*71c0*/  DMUL.RP R48, R48, R10 ;  /* 0x0000000a30307228 */ /* 0x000fd00000008000 */
[----:B------:R-:W-:Y:S02]  /*71d0*/  FSETP.NEU.AND P0, PT, |R7|, R5, PT ;  /* 0x000000050700720b */ /* 0x000fe40003f0d200 */
[----:B------:R-:W-:Y:S02]  /*71e0*/  LOP3.LUT R12, R49, R12, RZ, 0x3c, !PT ;  /* 0x0000000c310c7212 */ /* 0x000fe400078e3cff */
[----:B------:R-:W-:Y:S02]  /*71f0*/  FSEL R4, R48, R54, !P0 ;  /* 0x0000003630047208 */ /* 0x000fe40004000000 */
[----:B------:R-:W-:-:S03]  /*7200*/  FSEL R12, R12, R55, !P0 ;  /* 0x000000370c0c7208 */ /* 0x000fc60004000000 */
[----:B------:R-:W-:Y:S02]  /*7210*/  IMAD.MOV.U32 R54, RZ, RZ, R4 ;  /* 0x000000ffff367224 */ /* 0x000fe400078e0004 */
[----:B------:R-:W-:Y:S01]  /*7220*/  IMAD.MOV.U32 R55, RZ, RZ, R12 ;  /* 0x000000ffff377224 */ /* 0x000fe200078e000c */
[----:B------:R-:W-:Y:S06]  /*7230*/  BRA `(.L_x_107) ;  /* 0x0000000000607947 */ /* 0x000fec0003800000 */
.L_x_106:
[----:B------:R-:W-:-:S14]  /*7240*/  DSETP.NAN.AND P0, PT, R50, R50, PT ;  /* 0x000000323200722a */ /* 0x000fdc0003f08000 */
[----:B------:R-:W-:Y:S05]  /*7250*/  @P0 BRA `(.L_x_108) ;  /* 0x00000000004c0947 */ /* 0x000fea0003800000 */
[----:B------:R-:W-:-:S14]  /*7260*/  DSETP.NAN.AND P0, PT, R12, R12, PT ;  /* 0x0000000c0c00722a */ /* 0x000fdc0003f08000 */
[----:B------:R-:W-:Y:S05]  /*7270*/  @P0 BRA `(.L_x_109) ;  /* 0x0000000000340947 */ /* 0x000fea0003800000 */
[----:B------:R-:W-:Y:S01]  /*7280*/  ISETP.NE.AND P0, PT, R7, R6, PT ;  /* 0x000000060700720c */ /* 0x000fe20003f05270 */
[----:B------:R-:W-:Y:S02]  /*7290*/  IMAD.MOV.U32 R54, RZ, RZ, 0x0 ;  /* 0x00000000ff367424 */ /* 0x000fe400078e00ff */
[----:B------:R-:W-:-:S10]  /*72a0*/  IMAD.MOV.U32 R55, RZ, RZ, -0x80000 ;  /* 0xfff80000ff377424 */ /* 0x000fd400078e00ff */
[----:B------:R-:W-:Y:S05]  /*72b0*/  @!P0 BRA `(.L_x_107) ;  /* 0x0000000000408947 */ /* 0x000fea0003800000 */
[----:B------:R-:W-:Y:S02]  /*72c0*/  ISETP.NE.AND P0, PT, R7, 0x7ff00000, PT ;  /* 0x7ff000000700780c */ /* 0x000fe40003f05270 */
[----:B------:R-:W-:Y:S02]  /*72d0*/  LOP3.LUT R12, R51, 0x80000000, R13, 0x48, !PT ;  /* 0x80000000330c7812 */ /* 0x000fe400078e480d */
[----:B------:R-:W-:-:S13]  /*72e0*/  ISETP.EQ.OR P0, PT, R6, RZ, !P0 ;  /* 0x000000ff0600720c */ /* 0x000fda0004702670 */
[----:B------:R-:W-:Y:S01]  /*72f0*/  @P0 LOP3.LUT R4, R12, 0x7ff00000, RZ, 0xfc, !PT ;  /* 0x7ff000000c040812 */ /* 0x000fe200078efcff */
[----:B------:R-:W-:Y:S02]  /*7300*/  @!P0 IMAD.MOV.U32 R54, RZ, RZ, RZ ;  /* 0x000000ffff368224 */ /* 0x000fe400078e00ff */
[----:B------:R-:W-:Y:S02]  /*7310*/  @!P0 IMAD.MOV.U32 R55, RZ, RZ, R12 ;  /* 0x000000ffff378224 */ /* 0x000fe400078e000c */
[----:B------:R-:W-:Y:S02]  /*7320*/  @P0 IMAD.MOV.U32 R54, RZ, RZ, RZ ;  /* 0x000000ffff360224 */ /* 0x000fe400078e00ff */
[----:B------:R-:W-:Y:S01]  /*7330*/  @P0 IMAD.MOV.U32 R55, RZ, RZ, R4 ;  /* 0x000000ffff370224 */ /* 0x000fe200078e0004 */
[----:B------:R-:W-:Y:S06]  /*7340*/  BRA `(.L_x_107) ;  /* 0x00000000001c7947 */ /* 0x000fec0003800000 */
.L_x_109:
[----:B------:R-:W-:Y:S01]  /*7350*/  LOP3.LUT R4, R13, 0x80000, RZ, 0xfc, !PT ;  /* 0x000800000d047812 */ /* 0x000fe200078efcff */
[----:B------:R-:W-:-:S04]  /*7360*/  IMAD.MOV.U32 R54, RZ, RZ, R12 ;  /* 0x000000ffff367224 */ /* 0x000fc800078e000c */
[----:B------:R-:W-:Y:S01]  /*7370*/  IMAD.MOV.U32 R55, RZ, RZ, R4 ;  /* 0x000000ffff377224 */ /* 0x000fe200078e0004 */
[----:B------:R-:W-:Y:S06]  /*7380*/  BRA `(.L_x_107) ;  /* 0x00000000000c7947 */ /* 0x000fec0003800000 */
.L_x_108:
[----:B------:R-:W-:Y:S01]  /*7390*/  LOP3.LUT R4, R51, 0x80000, RZ, 0xfc, !PT ;  /* 0x0008000033047812 */ /* 0x000fe200078efcff */
[----:B------:R-:W-:-:S04]  /*73a0*/  IMAD.MOV.U32 R54, RZ, RZ, R50 ;  /* 0x000000ffff367224 */ /* 0x000fc800078e0032 */
[----:B------:R-:W-:-:S07]  /*73b0*/  IMAD.MOV.U32 R55, RZ, RZ, R4 ;  /* 0x000000ffff377224 */ /* 0x000fce00078e0004 */
.L_x_107:
[----:B------:R-:W-:Y:S05]  /*73c0*/  BSYNC.RECONVERGENT B0 ;  /* 0x0000000000007941 */ /* 0x000fea0003800200 */
.L_x_105:
[----:B------:R-:W-:Y:S02]  /*73d0*/  IMAD.MOV.U32 R6, RZ, RZ, R0 ;  /* 0x000000ffff067224 */ /* 0x000fe400078e0000 */
[----:B------:R-:W-:Y:S02]  /*73e0*/  IMAD.MOV.U32 R7, RZ, RZ, 0x0 ;  /* 0x00000000ff077424 */ /* 0x000fe400078e00ff */
[----:B------:R-:W-:Y:S02]  /*73f0*/  IMAD.MOV.U32 R5, RZ, RZ, R54 ;  /* 0x000000ffff057224 */ /* 0x000fe400078e0036 */
[----:B------:R-:W-:Y:S01]  /*7400*/  IMAD.MOV.U32 R4, RZ, RZ, R55 ;  /* 0x000000ffff047224 */ /* 0x000fe200078e0037 */
[----:B------:R-:W-:Y:S06]  /*7410*/  RET.REL.NODEC R6 `(_Z24processMandelbrotElementPdS_S_S_S_S_S_S_S_S_S_S_S_S_S_Piidddiiddddd) ;  /* 0xffffff8806f87950 */ /* 0x000fec0003c3ffff */
        .weak           $__internal_2_$__cuda_sm20_dsqrt_rn_f64_mediumpath_v1
        .type           $__internal_2_$__cuda_sm20_dsqrt_rn_f64_mediumpath_v1,@function
        .size           $__internal_2_$__cuda_sm20_dsqrt_rn_f64_mediumpath_v1,($_Z24processMandelbrotElementPdS_S_S_S_S_S_S_S_S_S_S_S_S_S_Piidddiiddddd$__internal_trig_reduction_slowpathd - $__internal_2_$__cuda_sm20_dsqrt_rn_f64_mediumpath_v1)
$__internal_2_$__cuda_sm20_dsqrt_rn_f64_mediumpath_v1:
[----:B------:R-:W-:Y:S01]  /*7420*/  ISETP.GE.U32.AND P0, PT, R12, -0x3400000, PT ;  /* 0xfcc000000c00780c */ /* 0x000fe20003f06070 */
[----:B------:R-:W-:-:S12]  /*7430*/  BSSY.RECONVERGENT B1, `(.L_x_110) ;  /* 0x0000023000017945 */ /* 0x000fd80003800200 */
[----:B------:R-:W-:Y:S05]  /*7440*/  @!P0 BRA `(.L_x_111) ;  /* 0x0000000000208947 */ /* 0x000fea0003800000 */
[----:B------:R-:W-:-:S10]  /*7450*/  DFMA.RM R6, R6, R8, R10 ;  /* 0x000000080606722b */ /* 0x000fd4000000400a */
[----:B------:R-:W-:-:S05]  /*7460*/  IADD3 R8, P0, PT, R6, 0x1, RZ ;  /* 0x0000000106087810 */ /* 0x000fca0007f1e0ff */
[----:B------:R-:W-:-:S06]  /*7470*/  IMAD.X R9, RZ, RZ, R7, P0 ;  /* 0x000000ffff097224 */ /* 0x000fcc00000e0607 */
[----:B------:R-:W-:-:S08]  /*7480*/  DFMA.RP R4, -R6, R8, R4 ;  /* 0x000000080604722b */ /* 0x000fd00000008104 */
[----:B------:R-:W-:-:S06]  /*7490*/  DSETP.GT.AND P0, PT, R4, RZ, PT ;  /* 0x000000ff0400722a */ /* 0x000fcc0003f04000 */
[----:B------:R-:W-:Y:S02]  /*74a0*/  FSEL R6, R8, R6, P0 ;  /* 0x0000000608067208 */ /* 0x000fe40000000000 */
[----:B------:R-:W-:Y:S01]  /*74b0*/  FSEL R7, R9, R7, P0 ;  /* 0x0000000709077208 */ /* 0x000fe20000000000 */
[----:B------:R-:W-:Y:S06]  /*74c0*/  BRA `(.L_x_112) ;  /* 0x0000000000647947 */ /* 0x000fec0003800000 */
.L_x_111:
[----:B------:R-:W-:-:S14]  /*74d0*/  DSETP.NE.AND P0, PT, R4, RZ, PT ;  /* 0x000000ff0400722a */ /* 0x000fdc0003f05000 */
[----:B------:R-:W-:Y:S05]  /*74e0*/  @!P0 BRA `(.L_x_113) ;  /* 0x0000000000588947 */ /* 0x000fea0003800000 */
[----:B------:R-:W-:-:S13]  /*74f0*/  ISETP.GE.AND P0, PT, R5, RZ, PT ;  /* 0x000000ff0500720c */ /* 0x000fda0003f06270 */
[----:B------:R-:W-:Y:S02]  /*7500*/  @!P0 IMAD.MOV.U32 R6, RZ, RZ, 0x0 ;  /* 0x00000000ff068424 */ /* 0x000fe400078e00ff */
[----:B------:R-:W-:Y:S01]  /*7510*/  @!P0 IMAD.MOV.U32 R7, RZ, RZ, -0x80000 ;  /* 0xfff80000ff078424 */ /* 0x000fe200078e00ff */
[----:B------:R-:W-:Y:S06]  /*7520*/  @!P0 BRA `(.L_x_112) ;  /* 0x00000000004c8947 */ /* 0x000fec0003800000 */
[----:B------:R-:W-:-:S13]  /*7530*/  ISETP.GT.AND P0, PT, R5, 0x7fefffff, PT ;  /* 0x7fefffff0500780c */ /* 0x000fda0003f04270 */
[----:B------:R-:W-:Y:S05]  /*7540*/  @P0 BRA `(.L_x_113) ;  /* 0x0000000000400947 */ /* 0x000fea0003800000 */
[----:B------:R-:W-:Y:S01]  /*7550*/  DMUL R10, R4, 8.11296384146066816958e+31 ;  /* 0x46900000040a7828 */ /* 0x000fe20000000000 */
[----:B------:R-:W-:Y:S02]  /*7560*/  IMAD.MOV.U32 R8, RZ, RZ, 0x0 ;  /* 0x00000000ff087424 */ /* 0x000fe400078e00ff */
[----:B------:R-:W-:Y:S02]  /*7570*/  IMAD.MOV.U32 R4, RZ, RZ, RZ ;  /* 0x000000ffff047224 */ /* 0x000fe400078e00ff */
[----:B------:R-:W-:Y:S01]  /*7580*/  IMAD.MOV.U32 R9, RZ, RZ, 0x3fd80000 ;  /* 0x3fd80000ff097424 */ /* 0x000fe200078e00ff */
[----:B------:R-:W0:Y:S03]  /*7590*/  MUFU.RSQ64H R5, R11 ;  /* 0x0000000b00057308 */ /* 0x000e260000001c00 */
[----:B0-----:R-:W-:-:S08]  /*75a0*/  DMUL R6, R4, R4 ;  /* 0x0000000404067228 */ /* 0x001fd00000000000 */
[----:B------:R-:W-:-:S08]  /*75b0*/  DFMA R6, R10, -R6, 1 ;  /* 0x3ff000000a06742b */ /* 0x000fd00000000806 */
[----:B------:R-:W-:Y:S02]  /*75c0*/  DFMA R8, R6, R8, 0.5 ;  /* 0x3fe000000608742b */ /* 0x000fe40000000008 */
[----:B------:R-:W-:-:S08]  /*75d0*/  DMUL R6, R4, R6 ;  /* 0x0000000604067228 */ /* 0x000fd00000000000 */
[----:B------:R-:W-:-:S08]  /*75e0*/  DFMA R6, R8, R6, R4 ;  /* 0x000000060806722b */ /* 0x000fd00000000004 */
[----:B------:R-:W-:Y:S02]  /*75f0*/  DMUL R4, R10, R6 ;  /* 0x000000060a047228 */ /* 0x000fe40000000000 */
[----:B------:R-:W-:-:S06]  /*7600*/  VIADD R7, R7, 0xfff00000 ;  /* 0xfff0000007077836 */ /* 0x000fcc0000000000 */
[----:B------:R-:W-:-:S08]  /*7610*/  DFMA R8, R4, -R4, R10 ;  /* 0x800000040408722b */ /* 0x000fd0000000000a */
[----:B------:R-:W-:-:S10]  /*7620*/  DFMA R6, R6, R8, R4 ;  /* 0x000000080606722b */ /* 0x000fd40000000004 */
[----:B------:R-:W-:Y:S01]  /*7630*/  VIADD R7, R7, 0xfcb00000 ;  /* 0xfcb0000007077836 */ /* 0x000fe20000000000 */
[----:B------:R-:W-:Y:S06]  /*7640*/  BRA `(.L_x_112) ;  /* 0x0000000000047947 */ /* 0x000fec0003800000 */
.L_x_113:
[----:B------:R-:W-:-:S11]  /*7650*/  DADD R6, R4, R4 ;  /* 0x0000000004067229 */ /* 0x000fd60000000004 */
.L_x_112:
[----:B------:R-:W-:Y:S05]  /*7660*/  BSYNC.RECONVERGENT B1 ;  /* 0x0000000000017941 */ /* 0x000fea0003800200 */
.L_x_110:
[----:B------:R-:W-:Y:S02]  /*7670*/  IMAD.MOV.U32 R4, RZ, RZ, R0 ;  /* 0x000000ffff047224 */ /* 0x000fe400078e0000 */
[----:B------:R-:W-:-:S04]  /*7680*/  IMAD.MOV.U32 R5, RZ, RZ, 0x0 ;  /* 0x00000000ff057424 */ /* 0x000fc800078e00ff */
[----:B------:R-:W-:Y:S05]  /*7690*/  RET.REL.NODEC R4 `(_Z24processMandelbrotElementPdS_S_S_S_S_S_S_S_S_S_S_S_S_S_Piidddiiddddd) ;  /* 0xffffff8804587950 */ /* 0x000fea0003c3ffff */
        .type           $_Z24processMandelbrotElementPdS_S_S_S_S_S_S_S_S_S_S_S_S_S_Piidddiiddddd$__internal_trig_reduction_slowpathd,@function
        .size           $_Z24processMandelbrotElementPdS_S_S_S_S_S_S_S_S_S_S_S_S_S_Piidddiiddddd$__internal_trig_reduction_slowpathd,(.L_x_125 - $_Z24processMandelbrotElementPdS_S_S_S_S_S_S_S_S_S_S_S_S_S_Piidddiiddddd$__internal_trig_reduction_slowpathd)
$_Z24processMandelbrotElementPdS_S_S_S_S_S_S_S_S_S_S_S_S_S_Piidddiiddddd$__internal_trig_reduction_slowpathd:
[--C-:B------:R-:W-:Y:S01]  /*76a0*/  SHF.R.U32.HI R43, RZ, 0x14, R42.reuse ;  /* 0x00000014ff2b7819 */ /* 0x100fe2000001162a */
[----:B------:R-:W-:Y:S02]  /*76b0*/  IMAD.MOV.U32 R6, RZ, RZ, R5 ;  /* 0x000000ffff067224 */ /* 0x000fe400078e0005 */
[----:B------:R-:W-:Y:S01]  /*76c0*/  IMAD.MOV.U32 R5, RZ, RZ, R42 ;  /* 0x000000ffff057224 */ /* 0x000fe200078e002a */
[----:B------:R-:W-:Y:S01]  /*76d0*/  LOP3.LUT R4, R43, 0x7ff, RZ, 0xc0, !PT ;  /* 0x000007ff2b047812 */ /* 0x000fe200078ec0ff */
[----:B------:R-:W-:-:S03]  /*76e0*/  IMAD.MOV.U32 R7, RZ, RZ, RZ ;  /* 0x000000ffff077224 */ /* 0x000fc600078e00ff */
[----:B------:R-:W-:-:S13]  /*76f0*/  ISETP.NE.AND P0, PT, R4, 0x7ff, PT ;  /* 0x000007ff0400780c */ /* 0x000fda0003f05270 */
[----:B------:R-:W-:Y:S05]  /*7700*/  @!P0 BRA `(.L_x_114) ;  /* 0x0000000800708947 */ /* 0x000fea0003800000 */
[----:B------:R-:W-:Y:S01]  /*7710*/  VIADD R4, R4, 0xfffffc00 ;  /* 0xfffffc0004047836 */ /* 0x000fe20000000000 */
[----:B------:R-:W-:Y:S01]  /*7720*/  BSSY.RECONVERGENT B0, `(.L_x_115) ;  /* 0x0000036000007945 */ /* 0x000fe20003800200 */
[----:B------:R-:W-:-:S03]  /*7730*/  CS2R R10, SRZ ;  /* 0x00000000000a7805 */ /* 0x000fc6000001ff00 */
[----:B------:R-:W-:Y:S02]  /*7740*/  SHF.R.U32.HI R7, RZ, 0x6, R4 ;  /* 0x00000006ff077819 */ /* 0x000fe40000011604 */
[----:B------:R-:W-:Y:S02]  /*7750*/  ISETP.GE.U32.AND P0, PT, R4, 0x80, PT ;  /* 0x000000800400780c */ /* 0x000fe40003f06070 */
[C---:B------:R-:W-:Y:S02]  /*7760*/  IADD3 R4, PT, PT, -R7.reuse, 0x13, RZ ;  /* 0x0000001307047810 */ /* 0x040fe40007ffe1ff */
[----:B------:R-:W-:Y:S02]  /*7770*/  IADD3 R8, PT, PT, -R7, 0xf, RZ ;  /* 0x0000000f07087810 */ /* 0x000fe40007ffe1ff */
[----:B------:R-:W-:-:S04]  /*7780*/  SEL R4, R4, 0x12, P0 ;  /* 0x0000001204047807 */ /* 0x000fc80000000000 */
[----:B------:R-:W-:-:S13]  /*7790*/  ISETP.GE.AND P0, PT, R8, R4, PT ;  /* 0x000000040800720c */ /* 0x000fda0003f06270 */
[----:B------:R-:W-:Y:S05]  /*77a0*/  @P0 BRA `(.L_x_116) ;  /* 0x0000000000b40947 */ /* 0x000fea0003800000 */
[----:B------:R-:W0:Y:S01]  /*77b0*/  LDC.64 R14, c[0x0][0x358] ;  /* 0x0000d600ff0e7b82 */ /* 0x000e220000000a00 */
[C---:B------:R-:W-:Y:S01]  /*77c0*/  SHF.L.U64.HI R5, R6.reuse, 0xb, R5 ;  /* 0x0000000b06057819 */ /* 0x040fe20000010205 */
[----:B------:R-:W-:Y:S01]  /*77d0*/  BSSY.RECONVERGENT B1, `(.L_x_117) ;  /* 0x0000024000017945 */ /* 0x000fe20003800200 */
[----:B------:R-:W-:Y:S01]  /*77e0*/  IADD3 R4, PT, PT, RZ, -R7, -R4 ;  /* 0x80000007ff047210 */ /* 0x000fe20007ffe804 */
[----:B------:R-:W-:Y:S01]  /*77f0*/  IMAD.SHL.U32 R6, R6, 0x800, RZ ;  /* 0x0000080006067824 */ /* 0x000fe200078e00ff */
[----:B------:R-:W-:Y:S01]  /*7800*/  CS2R R10, SRZ ;  /* 0x00000000000a7805 */ /* 0x000fe2000001ff00 */
[----:B------:R-:W-:Y:S01]  /*7810*/  IMAD.MOV.U32 R7, RZ, RZ, RZ ;  /* 0x000000ffff077224 */ /* 0x000fe200078e00ff */
[----:B------:R-:W-:-:S07]  /*7820*/  LOP3.LUT R5, R5, 0x80000000, RZ, 0xfc, !PT ;  /* 0x8000000005057812 */ /* 0x000fce00078efcff */
.L_x_118:
[----:B------:R-:W1:Y:S01]  /*7830*/  LDC.64 R12, c[0x4][RZ] ;  /* 0x01000000ff0c7b82 */ /* 0x000e620000000a00 */
[----:B0-----:R-:W-:Y:S02]  /*7840*/  R2UR UR4, R14 ;  /* 0x000000000e0472ca */ /* 0x001fe400000e0000 */
[----:B------:R-:W-:Y:S01]  /*7850*/  R2UR UR5, R15 ;  /* 0x000000000f0572ca */ /* 0x000fe200000e0000 */
[----:B-1----:R-:W-:-:S12]  /*7860*/  IMAD.WIDE R12, R8, 0x8, R12 ;  /* 0x00000008080c7825 */ /* 0x002fd800078e020c */
[----:B------:R-:W2:Y:S01]  /*7870*/  LDG.E.64.CONSTANT R12, desc[UR4][R12.64] ;  /* 0x000000040c0c7981 */ /* 0x000ea2000c1e9b00 */
[----:B------:R-:W-:Y:S02]  /*7880*/  IMAD.MOV.U32 R48, RZ, RZ, R10 ;  /* 0x000000ffff307224 */ /* 0x000fe400078e000a */
[----:B------:R-:W-:Y:S02]  /*7890*/  IMAD.MOV.U32 R49, RZ, RZ, R11 ;  /* 0x000000ffff317224 */ /* 0x000fe400078e000b */
[----:B------:R-:W-:Y:S02]  /*78a0*/  VIADD R4, R4, 0x1 ;  /* 0x0000000104047836 */ /* 0x000fe40000000000 */
[----:B------:R-:W-:Y:S02]  /*78b0*/  VIADD R8, R8, 0x1 ;  /* 0x0000000108087836 */ /* 0x000fe40000000000 */
[----:B--2---:R-:W-:-:S04]  /*78c0*/  IMAD.WIDE.U32 R48, P3, R12, R6, R48 ;  /* 0x000000060c307225 */ /* 0x004fc80007860030 */
[CC--:B------:R-:W-:Y:S02]  /*78d0*/  IMAD R9, R12.reuse, R5.reuse, RZ ;  /* 0x000000050c097224 */ /* 0x0c0fe400078e02ff */
[----:B------:R-:W-:Y:S02]  /*78e0*/  IMAD R10, R13, R6, RZ ;  /* 0x000000060d0a7224 */ /* 0x000fe400078e02ff */
[----:B------:R-:W-:Y:S01]  /*78f0*/  IMAD.HI.U32 R12, R12, R5, RZ ;  /* 0x000000050c0c7227 */ /* 0x000fe200078e00ff */
[----:B------:R-:W-:-:S03]  /*7900*/  IADD3 R9, P0, PT, R9, R49, RZ ;  /* 0x0000003109097210 */ /* 0x000fc60007f1e0ff */
[----:B------:R-:W-:Y:S01]  /*7910*/  IMAD.X R12, RZ, RZ, R12, P3 ;  /* 0x000000ffff0c7224 */ /* 0x000fe200018e060c */
[----:B------:R-:W-:Y:S01]  /*7920*/  IADD3 R11, P1, PT, R10, R9, RZ ;  /* 0x000000090a0b7210 */ /* 0x000fe20007f3e0ff */
[C---:B------:R-:W-:Y:S02]  /*7930*/  IMAD R9, R7.reuse, 0x8, R1 ;  /* 0x0000000807097824 */ /* 0x040fe400078e0201 */
[----:B------:R-:W-:Y:S02]  /*7940*/  IMAD.MOV.U32 R10, RZ, RZ, R48 ;  /* 0x000000ffff0a7224 */ /* 0x000fe400078e0030 */
[----:B------:R-:W-:-:S03]  /*7950*/  VIADD R7, R7, 0x1 ;  /* 0x0000000107077836 */ /* 0x000fc60000000000 */
[----:B------:R0:W-:Y:S02]  /*7960*/  STL.64 [R9], R10 ;  /* 0x0000000a09007387 */ /* 0x0001e40000100a00 */
[----:B0-----:R-:W-:-:S04]  /*7970*/  IMAD.HI.U32 R11, R13, R6, RZ ;  /* 0x000000060d0b7227 */ /* 0x001fc800078e00ff */
[----:B------:R-:W-:Y:S01]  /*7980*/  IMAD.HI.U32 R9, R13, R5, RZ ;  /* 0x000000050d097227 */ /* 0x000fe200078e00ff */
[----:B------:R-:W-:-:S03]  /*7990*/  IADD3.X R11, P0, PT, R11, R12, RZ, P0, !PT ;  /* 0x0000000c0b0b7210 */ /* 0x000fc6000071e4ff */
[----:B------:R-:W-:Y:S02]  /*79a0*/  IMAD R10, R13, R5, RZ ;  /* 0x000000050d0a7224 */ /* 0x000fe400078e02ff */
[----:B------:R-:W-:Y:S01]  /*79b0*/  IMAD.X R9, RZ, RZ, R9, P0 ;  /* 0x000000ffff097224 */ /* 0x000fe200000e0609 */
[----:B------:R-:W-:Y:S02]  /*79c0*/  ISETP.NE.AND P0, PT, R4, -0xf, PT ;  /* 0xfffffff10400780c */ /* 0x000fe40003f05270 */
[----:B------:R-:W-:-:S05]  /*79d0*/  IADD3.X R10, P1, PT, R10, R11, RZ, P1, !PT ;  /* 0x0000000b0a0a7210 */ /* 0x000fca0000f3e4ff */
[----:B------:R-:W-:-:S04]  /*79e0*/  IMAD.X R9, RZ, RZ, R9, P1 ;  /* 0x000000ffff097224 */ /* 0x000fc800008e0609 */
[----:B------:R-:W-:Y:S02]  /*79f0*/  IMAD.MOV.U32 R11, RZ, RZ, R9 ;  /* 0x000000ffff0b7224 */ /* 0x000fe400078e0009 */
[----:B------:R-:W-:Y:S05]  /*7a00*/  @P0 BRA `(.L_x_118) ;  /* 0xfffffffc00880947 */ /* 0x000fea000383ffff */
[----:B------:R-:W-:Y:S05]  /*7a10*/  BSYNC.RECONVERGENT B1 ;  /* 0x0000000000017941 */ /* 0x000fea0003800200 */
.L_x_117:
[----:B------:R-:W-:-:S05]  /*7a20*/  LOP3.LUT R5, R43, 0x7ff, RZ, 0xc0, !PT ;  /* 0x000007ff2b057812 */ /* 0x000fca00078ec0ff */
[----:B------:R-:W-:-:S05]  /*7a30*/  VIADD R5, R5, 0xfffffc00 ;  /* 0xfffffc0005057836 */ /* 0x000fca0000000000 */
[----:B------:R-:W-:Y:S02]  /*7a40*/  SHF.R.U32.HI R4, RZ, 0x6, R5 ;  /* 0x00000006ff047819 */ /* 0x000fe40000011605 */
[----:B------:R-:W-:Y:S02]  /*7a50*/  ISETP.GE.U32.AND P0, PT, R5, 0x80, PT ;  /* 0x000000800500780c */ /* 0x000fe40003f06070 */
[----:B------:R-:W-:-:S04]  /*7a60*/  IADD3 R4, PT, PT, -R4, 0x13, RZ ;  /* 0x0000001304047810 */ /* 0x000fc80007ffe1ff */
[----:B------:R-:W-:-:S07]  /*7a70*/  SEL R8, R4, 0x12, P0 ;  /* 0x0000001204087807 */ /* 0x000fce0000000000 */
.L_x_116:
[----:B------:R-:W-:Y:S05]  /*7a80*/  BSYNC.RECONVERGENT B0 ;  /* 0x0000000000007941 */ /* 0x000fea0003800200 */
.L_x_115:
[C---:B------:R-:W-:Y:S02]  /*7a90*/  LOP3.LUT R4, R43.reuse, 0x7ff, RZ, 0xc0, !PT ;  /* 0x000007ff2b047812 */ /* 0x040fe400078ec0ff */
[----:B------:R-:W-:-:S03]  /*7aa0*/  LOP3.LUT P0, R43, R43, 0x3f, RZ, 0xc0, !PT ;  /* 0x0000003f2b2b7812 */ /* 0x000fc6000780c0ff */
[----:B------:R-:W-:-:S05]  /*7ab0*/  VIADD R4, R4, 0xfffffc00 ;  /* 0xfffffc0004047836 */ /* 0x000fca0000000000 */
[----:B------:R-:W-:-:S05]  /*7ac0*/  SHF.R.U32.HI R4, RZ, 0x6, R4 ;  /* 0x00000006ff047819 */ /* 0x000fca0000011604 */
[----:B------:R-:W-:-:S04]  /*7ad0*/  IMAD.IADD R4, R4, 0x1, R8 ;  /* 0x0000000104047824 */ /* 0x000fc800078e0208 */
[----:B------:R-:W-:-:S05]  /*7ae0*/  IMAD.U32 R4, R4, 0x8, R1 ;  /* 0x0000000804047824 */ /* 0x000fca00078e0001 */
[----:B------:R0:W-:Y:S04]  /*7af0*/  STL.64 [R4+-0x78], R10 ;  /* 0xffff880a04007387 */ /* 0x0001e80000100a00 */
[----:B------:R-:W2:Y:S04]  /*7b00*/  @P0 LDL.64 R8, [R1+0x8] ;  /* 0x0000080001080983 */ /* 0x000ea80000100a00 */
[----:B------:R-:W3:Y:S04]  /*7b10*/  LDL.64 R6, [R1+0x18] ;  /* 0x0000180001067983 */ /* 0x000ee80000100a00 */
[----:B0-----:R-:W4:Y:S01]  /*7b20*/  LDL.64 R4, [R1+0x10] ;  /* 0x0000100001047983 */ /* 0x001f220000100a00 */
[----:B------:R-:W-:Y:S01]  /*7b30*/  BSSY.RECONVERGENT B0, `(.L_x_119) ;  /* 0x0000035000007945 */ /* 0x000fe20003800200 */
[----:B--2---:R-:W-:-:S02]  /*7b40*/  @P0 SHF.R.U64 R13, R8, 0x1, R9 ;  /* 0x00000001080d0819 */ /* 0x004fc40000001209 */
[----:B------:R-:W-:Y:S02]  /*7b50*/  @P0 SHF.R.U32.HI R15, RZ, 0x1, R9 ;  /* 0x00000001ff0f0819 */ /* 0x000fe40000011609 */
[----:B------:R-:W-:Y:S02]  /*7b60*/  @P0 LOP3.LUT R8, R43, 0x3f, RZ, 0x3c, !PT ;  /* 0x0000003f2b080812 */ /* 0x000fe400078e3cff */
[C---:B----4-:R-:W-:Y:S02]  /*7b70*/  @P0 SHF.L.U32 R12, R4.reuse, R43, RZ ;  /* 0x0000002b040c0219 */ /* 0x050fe400000006ff */
[----:B------:R-:W-:Y:S02]  /*7b80*/  @P0 SHF.R.U64 R13, R13, R8, R15 ;  /* 0x000000080d0d0219 */ /* 0x000fe4000000120f */
[--C-:B------:R-:W-:Y:S02]  /*7b90*/  @P0 SHF.R.U32.HI R9, RZ, 0x1, R5.reuse ;  /* 0x00000001ff090819 */ /* 0x100fe40000011605 */
[----:B------:R-:W-:-:S02]  /*7ba0*/  @P0 SHF.R.U64 R10, R4, 0x1, R5 ;  /* 0x00000001040a0819 */ /* 0x000fc40000001205 */
[----:B------:R-:W-:Y:S02]  /*7bb0*/  @P0 SHF.L.U64.HI R11, R4, R43, R5 ;  /* 0x0000002b040b0219 */ /* 0x000fe40000010205 */
[-C--:B------:R-:W-:Y:S02]  /*7bc0*/  @P0 SHF.R.U32.HI R15, RZ, R8.reuse, R15 ;  /* 0x00000008ff0f0219 */ /* 0x080fe4000001160f */
[----:B------:R-:W-:Y:S02]  /*7bd0*/  @P0 LOP3.LUT R4, R12, R13, RZ, 0xfc, !PT ;  /* 0x0000000d0c040212 */ /* 0x000fe400078efcff */
[----:B---3--:R-:W-:Y:S02]  /*7be0*/  @P0 SHF.L.U32 R14, R6, R43, RZ ;  /* 0x0000002b060e0219 */ /* 0x008fe400000006ff */
[----:B------:R-:W-:Y:S02]  /*7bf0*/  @P0 SHF.R.U64 R10, R10, R8, R9 ;  /* 0x000000080a0a0219 */ /* 0x000fe40000001209 */
[----:B------:R-:W-:-:S02]  /*7c00*/  @P0 LOP3.LUT R5, R11, R15, RZ, 0xfc, !PT ;  /* 0x0000000f0b050212 */ /* 0x000fc400078efcff */
[----:B------:R-:W-:Y:S01]  /*7c10*/  @P0 SHF.R.U32.HI R9, RZ, R8, R9 ;  /* 0x00000008ff090219 */ /* 0x000fe20000011609 */
[----:B------:R-:W-:Y:S01]  /*7c20*/  IMAD.SHL.U32 R8, R4, 0x4, RZ ;  /* 0x0000000404087824 */ /* 0x000fe200078e00ff */
[----:B------:R-:W-:Y:S02]  /*7c30*/  @P0 SHF.L.U64.HI R43, R6, R43, R7 ;  /* 0x0000002b062b0219 */ /* 0x000fe40000010207 */
[----:B------:R-:W-:Y:S02]  /*7c40*/  @P0 LOP3.LUT R6, R14, R10, RZ, 0xfc, !PT ;  /* 0x0000000a0e060212 */ /* 0x000fe400078efcff */
[----:B------:R-:W-:Y:S02]  /*7c50*/  SHF.L.U64.HI R4, R4, 0x2, R5 ;  /* 0x0000000204047819 */ /* 0x000fe40000010205 */
[----:B------:R-:W-:Y:S02]  /*7c60*/  @P0 LOP3.LUT R7, R43, R9, RZ, 0xfc, !PT ;  /* 0x000000092b070212 */ /* 0x000fe400078efcff */
[----:B------:R-:W-:-:S02]  /*7c70*/  SHF.L.W.U32.HI R5, R5, 0x2, R6 ;  /* 0x0000000205057819 */ /* 0x000fc40000010e06 */
[----:B------:R-:W-:Y:S02]  /*7c80*/  IADD3 RZ, P0, PT, RZ, -R8, RZ ;  /* 0x80000008ffff7210 */ /* 0x000fe40007f1e0ff */
[----:B------:R-:W-:Y:S02]  /*7c90*/  LOP3.LUT R9, RZ, R4, RZ, 0x33, !PT ;  /* 0x00000004ff097212 */ /* 0x000fe400078e33ff */
[----:B------:R-:W-:Y:S02]  /*7ca0*/  SHF.L.W.U32.HI R10, R6, 0x2, R7 ;  /* 0x00000002060a7819 */ /* 0x000fe40000010e07 */
[----:B------:R-:W-:Y:S02]  /*7cb0*/  LOP3.LUT R11, RZ, R5, RZ, 0x33, !PT ;  /* 0x00000005ff0b7212 */ /* 0x000fe400078e33ff */
[----:B------:R-:W-:Y:S02]  /*7cc0*/  IADD3.X R9, P0, PT, RZ, R9, RZ, P0, !PT ;  /* 0x00000009ff097210 */ /* 0x000fe4000071e4ff */
[----:B------:R-:W-:-:S02]  /*7cd0*/  LOP3.LUT R6, RZ, R10, RZ, 0x33, !PT ;  /* 0x0000000aff067212 */ /* 0x000fc400078e33ff */
[----:B------:R-:W-:Y:S02]  /*7ce0*/  IADD3.X R11, P1, PT, RZ, R11, RZ, P0, !PT ;  /* 0x0000000bff0b7210 */ /* 0x000fe4000073e4ff */
[----:B------:R-:W-:-:S03]  /*7cf0*/  ISETP.GT.U32.AND P3, PT, R5, -0x1, PT ;  /* 0xffffffff0500780c */ /* 0x000fc60003f64070 */
[----:B------:R-:W-:Y:S01]  /*7d00*/  IMAD.X R6, RZ, RZ, R6, P1 ;  /* 0x000000ffff067224 */ /* 0x000fe200008e0606 */
[----:B------:R-:W-:-:S04]  /*7d10*/  ISETP.GT.AND.EX P0, PT, R10, -0x1, PT, P3 ;  /* 0xffffffff0a00780c */ /* 0x000fc80003f04330 */
[----:B------:R-:W-:Y:S02]  /*7d20*/  SEL R6, R10, R6, P0 ;  /* 0x000000060a067207 */ /* 0x000fe40000000000 */
[----:B------:R-:W-:Y:S02]  /*7d30*/  SEL R5, R5, R11, P0 ;  /* 0x0000000b05057207 */ /* 0x000fe40000000000 */
[----:B------:R-:W-:-:S04]  /*7d40*/  ISETP.NE.U32.AND P1, PT, R6, RZ, PT ;  /* 0x000000ff0600720c */ /* 0x000fc80003f25070 */
[----:B------:R-:W-:-:S06]  /*7d50*/  SEL R11, R5, R6, !P1 ;  /* 0x00000006050b7207 */ /* 0x000fcc0004800000 */
[----:B------:R-:W0:Y:S02]  /*7d60*/  FLO.U32 R11, R11 ;  /* 0x0000000b000b7300 */ /* 0x000e2400000e0000 */
[C---:B0-----:R-:W-:Y:S02]  /*7d70*/  IADD3 R12, PT, PT, -R11.reuse, 0x1f, RZ ;  /* 0x0000001f0b0c7810 */ /* 0x041fe40007ffe1ff */
[----:B------:R-:W-:-:S03]  /*7d80*/  IADD3 R11, PT, PT, -R11, 0x3f, RZ ;  /* 0x0000003f0b0b7810 */ /* 0x000fc60007ffe1ff */
[----:B------:R-:W-:-:S05]  /*7d90*/  @P1 IMAD.MOV R11, RZ, RZ, R12 ;  /* 0x000000ffff0b1224 */ /* 0x000fca00078e020c */
[----:B------:R-:W-:Y:S01]  /*7da0*/  ISETP.NE.AND P1, PT, R11, RZ, PT ;  /* 0x000000ff0b00720c */ /* 0x000fe20003f25270 */
[----:B------:R-:W-:Y:S01]  /*7db0*/  @!P0 IMAD.MOV R8, RZ, RZ, -R8 ;  /* 0x000000ffff088224 */ /* 0x000fe200078e0a08 */
[----:B------:R-:W-:-:S11]  /*7dc0*/  SEL R9, R4, R9, P0 ;  /* 0x0000000904097207 */ /* 0x000fd60000000000 */
[----:B------:R-:W-:Y:S05]  /*7dd0*/  @!P1 BRA `(.L_x_120) ;  /* 0x0000000000289947 */ /* 0x000fea0003800000 */
[----:B------:R-:W-:Y:S02]  /*7de0*/  LOP3.LUT R4, R11, 0x3f, RZ, 0xc0, !PT ;  /* 0x0000003f0b047812 */ /* 0x000fe400078ec0ff */
[--C-:B------:R-:W-:Y:S02]  /*7df0*/  SHF.R.U64 R8, R8, 0x1, R9.reuse ;  /* 0x0000000108087819 */ /* 0x100fe40000001209 */
[CC--:B------:R-:W-:Y:S02]  /*7e00*/  SHF.L.U64.HI R6, R5.reuse, R4.reuse, R6 ;  /* 0x0000000405067219 */ /* 0x0c0fe40000010206 */
[----:B------:R-:W-:Y:S02]  /*7e10*/  SHF.L.U32 R5, R5, R4, RZ ;  /* 0x0000000405057219 */ /* 0x000fe400000006ff */
[----:B------:R-:W-:Y:S02]  /*7e20*/  SHF.R.U32.HI R9, RZ, 0x1, R9 ;  /* 0x00000001ff097819 */ /* 0x000fe40000011609 */
[----:B------:R-:W-:-:S04]  /*7e30*/  LOP3.LUT R4, R11, 0x3f, RZ, 0xc, !PT ;  /* 0x0000003f0b047812 */ /* 0x000fc800078e0cff */
[-CC-:B------:R-:W-:Y:S02]  /*7e40*/  SHF.R.U64 R8, R8, R4.reuse, R9.reuse ;  /* 0x0000000408087219 */ /* 0x180fe40000001209 */
[----:B------:R-:W-:Y:S02]  /*7e50*/  SHF.R.U32.HI R4, RZ, R4, R9 ;  /* 0x00000004ff047219 */ /* 0x000fe40000011609 */
[----:B------:R-:W-:Y:S02]  /*7e60*/  LOP3.LUT R5, R5, R8, RZ, 0xfc, !PT ;  /* 0x0000000805057212 */ /* 0x000fe400078efcff */
[----:B------:R-:W-:-:S07]  /*7e70*/  LOP3.LUT R6, R6, R4, RZ, 0xfc, !PT ;  /* 0x0000000406067212 */ /* 0x000fce00078efcff */
.L_x_120:
[----:B------:R-:W-:Y:S05]  /*7e80*/  BSYNC.RECONVERGENT B0 ;  /* 0x0000000000007941 */ /* 0x000fea0003800200 */
.L_x_119:
[----:B------:R-:W-:Y:S01]  /*7e90*/  IMAD.WIDE.U32 R14, R5, 0x2168c235, RZ ;  /* 0x2168c235050e7825 */ /* 0x000fe200078e00ff */
[----:B------:R-:W-:-:S03]  /*7ea0*/  SHF.R.U32.HI R7, RZ, 0x1e, R7 ;  /* 0x0000001eff077819 */ /* 0x000fc60000011607 */
[----:B------:R-:W-:Y:S01]  /*7eb0*/  IMAD.MOV.U32 R12, RZ, RZ, R15 ;  /* 0x000000ffff0c7224 */ /* 0x000fe200078e000f */
[----:B------:R-:W-:Y:S01]  /*7ec0*/  IADD3 RZ, P1, PT, R14, R14, RZ ;  /* 0x0000000e0eff7210 */ /* 0x000fe20007f3e0ff */
[----:B------:R-:W-:Y:S01]  /*7ed0*/  IMAD.MOV.U32 R13, RZ, RZ, RZ ;  /* 0x000000ffff0d7224 */ /* 0x000fe200078e00ff */
[----:B------:R-:W-:Y:S01]  /*7ee0*/  LEA.HI R7, R10, R7, RZ, 0x1 ;  /* 0x000000070a077211 */ /* 0x000fe200078f08ff */
[----:B------:R-:W-:-:S04]  /*7ef0*/  IMAD.HI.U32 R4, R6, -0x36f0255e, RZ ;  /* 0xc90fdaa206047827 */ /* 0x000fc800078e00ff */
[----:B------:R-:W-:-:S04]  /*7f00*/  IMAD.WIDE.U32 R12, R5, -0x36f0255e, R12 ;  /* 0xc90fdaa2050c7825 */ /* 0x000fc800078e000c */
[C---:B------:R-:W-:Y:S02]  /*7f10*/  IMAD R8, R6.reuse, -0x36f0255e, RZ ;  /* 0xc90fdaa206087824 */ /* 0x040fe400078e02ff */
[----:B------:R-:W-:-:S04]  /*7f20*/  IMAD.WIDE.U32 R12, P3, R6, 0x2168c235, R12 ;  /* 0x2168c235060c7825 */ /* 0x000fc8000786000c */
[----:B------:R-:W-:Y:S01]  /*7f30*/  IMAD.X R4, RZ, RZ, R4, P3 ;  /* 0x000000ffff047224 */ /* 0x000fe200018e0604 */
[----:B------:R-:W-:Y:S02]  /*7f40*/  IADD3 R8, P3, PT, R8, R13, RZ ;  /* 0x0000000d08087210 */ /* 0x000fe40007f7e0ff */
[----:B------:R-:W-:Y:S02]  /*7f50*/  IADD3.X RZ, P1, PT, R12, R12, RZ, P1, !PT ;  /* 0x0000000c0cff7210 */ /* 0x000fe40000f3e4ff */
[C---:B------:R-:W-:Y:S01]  /*7f60*/  ISETP.GT.U32.AND P4, PT, R8.reuse, RZ, PT ;  /* 0x000000ff0800720c */ /* 0x040fe20003f84070 */
[----:B------:R-:W-:Y:S01]  /*7f70*/  IMAD.X R6, RZ, RZ, R4, P3 ;  /* 0x000000ffff067224 */ /* 0x000fe200018e0604 */
[----:B------:R-:W-:-:S04]  /*7f80*/  IADD3.X R5, P3, PT, R8, R8, RZ, P1, !PT ;  /* 0x0000000808057210 */ /* 0x000fc80000f7e4ff */
[C---:B------:R-:W-:Y:S01]  /*7f90*/  ISETP.GT.AND.EX P1, PT, R6.reuse, RZ, PT, P4 ;  /* 0x000000ff0600720c */ /* 0x040fe20003f24340 */
[----:B------:R-:W-:-:S03]  /*7fa0*/  IMAD.X R4, R6, 0x1, R6, P3 ;  /* 0x0000000106047824 */ /* 0x000fc600018e0606 */
[----:B------:R-:W-:Y:S02]  /*7fb0*/  SEL R5, R5, R8, P1 ;  /* 0x0000000805057207 */ /* 0x000fe40000800000 */
[----:B------:R-:W-:Y:S02]  /*7fc0*/  SEL R4, R4, R6, P1 ;  /* 0x0000000604047207 */ /* 0x000fe40000800000 */
[----:B------:R-:W-:-:S05]  /*7fd0*/  IADD3 R6, P3, PT, R5, 0x1, RZ ;  /* 0x0000000105067810 */ /* 0x000fca0007f7e0ff */
[----:B------:R-:W-:Y:S01]  /*7fe0*/  IMAD.X R5, RZ, RZ, R4, P3 ;  /* 0x000000ffff057224 */ /* 0x000fe200018e0604 */
[----:B------:R-:W-:Y:S02]  /*7ff0*/  SEL R4, RZ, 0xffffffff, !P1 ;  /* 0xffffffffff047807 */ /* 0x000fe40004800000 */
[----:B------:R-:W-:Y:S02]  /*8000*/  LOP3.LUT P1, R8, R42, 0x80000000, RZ, 0xc0, !PT ;  /* 0x800000002a087812 */ /* 0x000fe4000782c0ff */
[----:B------:R-:W-:Y:S01]  /*8010*/  SHF.R.U64 R6, R6, 0xa, R5 ;  /* 0x0000000a06067819 */ /* 0x000fe20000001205 */
[----:B------:R-:W-:Y:S01]  /*8020*/  IMAD.IADD R4, R4, 0x1, -R11 ;  /* 0x0000000104047824 */ /* 0x000fe200078e0a0b */
[----:B------:R-:W-:Y:S02]  /*8030*/  @!P0 LOP3.LUT R8, R8, 0x80000000, RZ, 0x3c, !PT ;  /* 0x8000000008088812 */ /* 0x000fe400078e3cff */
[----:B------:R-:W-:Y:S01]  /*8040*/  IADD3 R6, P3, PT, R6, 0x1, RZ ;  /* 0x0000000106067810 */ /* 0x000fe20007f7e0ff */
[----:B------:R-:W-:-:S03]  /*8050*/  IMAD.SHL.U32 R4, R4, 0x100000, RZ ;  /* 0x0010000004047824 */ /* 0x000fc600078e00ff */
[----:B------:R-:W-:-:S03]  /*8060*/  LEA.HI.X R5, R5, RZ, RZ, 0x16, P3 ;  /* 0x000000ff05057211 */ /* 0x000fc600018fb4ff */
[----:B------:R-:W-:Y:S01]  /*8070*/  @P1 IMAD.MOV R7, RZ, RZ, -R7 ;  /* 0x000000ffff071224 */ /* 0x000fe200078e0a07 */
[--C-:B------:R-:W-:Y:S02]  /*8080*/  SHF.R.U64 R6, R6, 0x1, R5.reuse ;  /* 0x0000000106067819 */ /* 0x100fe40000001205 */
[----:B------:R-:W-:Y:S02]  /*8090*/  SHF.R.U32.HI R5, RZ, 0x1, R5 ;  /* 0x00000001ff057819 */ /* 0x000fe40000011605 */
[----:B------:R-:W-:-:S04]  /*80a0*/  IADD3 R6, P3, P4, RZ, RZ, R6 ;  /* 0x000000ffff067210 */ /* 0x000fc80007c7e006 */
[----:B------:R-:W-:-:S04]  /*80b0*/  IADD3.X R5, PT, PT, R4, 0x3fe00000, R5, P3, P4 ;  /* 0x3fe0000004057810 */ /* 0x000fc80001fe8405 */
[----:B------:R-:W-:-:S07]  /*80c0*/  LOP3.LUT R5, R5, R8, RZ, 0xfc, !PT ;  /* 0x0000000805057212 */ /* 0x000fce00078efcff */
.L_x_114:
[----:B------:R-:W-:Y:S02]  /*80d0*/  IMAD.MOV.U32 R8, RZ, RZ, R41 ;  /* 0x000000ffff087224 */ /* 0x000fe400078e0029 */
[----:B------:R-:W-:Y:S02]  /*80e0*/  IMAD.MOV.U32 R9, RZ, RZ, 0x0 ;  /* 0x00000000ff097424 */ /* 0x000fe400078e00ff */
[----:B------:R-:W-:Y:S02]  /*80f0*/  IMAD.MOV.U32 R4, RZ, RZ, R6 ;  /* 0x000000ffff047224 */ /* 0x000fe400078e0006 */
[----:B------:R-:W-:Y:S05]  /*8100*/  RET.REL.NODEC R8 `(_Z24processMandelbrotElementPdS_S_S_S_S_S_S_S_S_S_S_S_S_S_Piidddiiddddd) ;  /* 0xffffff7c08bc7950 */ /* 0x000fea0003c3ffff */
.L_x_121:
[----:B------:R-:W-:-:S00]  /*8110*/  BRA `(.L_x_121) ;  /* 0xfffffffc00fc7947 */ /* 0x000fc0000383ffff */
[----:B------:R-:W-:-:S00]  /*8120*/  NOP ;  /* 0x0000000000007918 */ /* 0x000fc00000000000 */
        /* <DEDUP_REMOVED lines=13> */
.L_x_125:


//--------------------- .nv.global.init           --------------------------
	.section	.nv.global.init,"aw",@progbits
	.align	16
.nv.global.init:
	.type		__cudart_sin_cos_coeffs,@object
	.size		__cudart_sin_cos_coeffs,(__cudart_i2opi_d - __cudart_sin_cos_coeffs)
__cudart_sin_cos_coeffs:
        /*0000*/ 	.byte	0x46, 0xd2, 0xb0, 0x2c, 0xf1, 0xe5, 0x5a, 0xbe, 0x92, 0xe3, 0xac, 0x69, 0xe3, 0x1d, 0xc7, 0x3e
        /*0010*/ 	.byte	0xa1, 0x62, 0xdb, 0x19, 0xa0, 0x01, 0x2a, 0xbf, 0x18, 0x08, 0x11, 0x11, 0x11, 0x11, 0x81, 0x3f
        /*0020*/ 	.byte	0x54, 0x55, 0x55, 0x55, 0x55, 0x55, 0xc5, 0xbf, 0x00, 0x00, 0x00, 0x00, 0x00, 0x00, 0x00, 0x00
        /*0030*/ 	.byte	0x00, 0x00, 0x00, 0x00, 0x00, 0x00, 0x00, 0x00, 0x64, 0x81, 0xfd, 0x20, 0x83, 0xff, 0xa8, 0xbd
        /*0040*/ 	.byte	0x28, 0x85, 0xef, 0xc1, 0xa7, 0xee, 0x21, 0x3e, 0xd9, 0xe6, 0x06, 0x8e, 0x4f, 0x7e, 0x92, 0xbe
        /*0050*/ 	.byte	0xe9, 0xbc, 0xdd, 0x19, 0xa0, 0x01, 0xfa, 0x3e, 0x47, 0x5d, 0xc1, 0x16, 0x6c, 0xc1, 0x56, 0xbf
        /*0060*/ 	.byte	0x51, 0x55, 0x55, 0x55, 0x55, 0x55, 0xa5, 0x3f, 0x00, 0x00, 0x00, 0x00, 0x00, 0x00, 0xe0, 0xbf
        /*0070*/ 	.byte	0x00, 0x00, 0x00, 0x00, 0x00, 0x00, 0xf0, 0x3f, 0x00, 0x00, 0x00, 0x00, 0x00, 0x00, 0x00, 0x00
	.type		__cudart_i2opi_d,@object
	.size		__cudart_i2opi_d,(.L_0 - __cudart_i2opi_d)
__cudart_i2opi_d:
        /* <DEDUP_REMOVED lines=9> */
.L_0:


//--------------------- .nv.shared.reserved.0     --------------------------
	.section	.nv.shared.reserved.0,"aw",@nobits
	.weak		__nv_reservedSMEM_offset_0_alias
	.size		__nv_reservedSMEM_offset_0_alias, 0, 64
	.other		__nv_reservedSMEM_offset_0_alias,@"STO_CUDA_RESERVED_SHARED STV_DEFAULT"
__nv_reservedSMEM_offset_0_alias:
	.zero		0
	.zero		64


//--------------------- .nv.constant0._Z24processMandelbrotElementPdS_S_S_S_S_S_S_S_S_S_S_S_S_S_Piidddiiddddd --------------------------
	.section	.nv.constant0._Z24processMandelbrotElementPdS_S_S_S_S_S_S_S_S_S_S_S_S_S_Piidddiiddddd,"a",@progbits
	.sectionflags	@""
	.align	4
.nv.constant0._Z24processMandelbrotElementPdS_S_S_S_S_S_S_S_S_S_S_S_S_S_Piidddiiddddd:
	.zero		1104


//--------------------- SYMBOLS --------------------------

	.type		.nv.reservedSmem.offset0,@object
	.size		.nv.reservedSmem.offset0,0x4
